	.target	sm_100a

	.elftype	@"ET_EXEC"


//--------------------- .note.nv.tkinfo           --------------------------
	.section	.note.nv.tkinfo,"",@"SHT_NOTE"
	.sectionflags	@"SHF_NOTE_NV_TKINFO"
	.tkinfo
        /*0018*/ 	.word	0x00000002
        /*0030*/ 	.string	""
        /*0030*/ 	.string	"ptxas"
        /*0030*/ 	.string	"Cuda compilation tools, release 13.0, V13.0.88"
        /*0030*/ 	.string	"Build cuda_13.0.r13.0/compiler.36424714_0"
        /*0030*/ 	.string	"-arch sm_100a -m 64 "



//--------------------- .note.nv.cuinfo           --------------------------
	.section	.note.nv.cuinfo,"",@"SHT_NOTE"
	.sectionflags	@"SHF_NOTE_NV_CUINFO"
        /*0018*/ 	.short	0x0002
        /*001a*/ 	.short	0x0064
        /*001c*/ 	.short	0x0082
	.zero		2


//--------------------- .nv.info                  --------------------------
	.section	.nv.info,"",@"SHT_CUDA_INFO"
	.align	4


	//----- nvinfo : EIATTR_REGCOUNT
	.align		4
        /*0000*/ 	.byte	0x04, 0x2f
        /*0002*/ 	.short	(.L_12 - .L_11)
	.align		4
.L_11:
        /*0004*/ 	.word	index@(_ZN7cutlass6KernelINS_4gemm6kernel13TrmmUniversalINS1_11threadblock13MmaMultistageINS1_9GemmShapeILi64ELi64ELi16EEENS_9transform11threadblock44PredicatedTileAccessIteratorTriangularMatrixINS_11MatrixShapeILi64ELi16EEEdNS_6layout8RowMajorELi1ENS8_29PitchLinearWarpRakedThreadMapINS_16PitchLinearShapeILi16ELi64EEELi128ENSG_ILi16ELi2EEELi1EEELNS_8SideModeE1ELNS_8FillModeE0ELNS_8DiagTypeE3ENS_5ArrayIdLi1ELb1EEEEENS9_25RegularTileAccessIteratorISC_dNSD_40RowMajorTensorOpMultiplicand64bCrosswiseELi1ESJ_Li8EEELNS_4arch14CacheOperation4KindE0ENSA_INSB_ILi16ELi64EEEdSE_Li0ENS8_31PitchLinearWarpStripedThreadMapINSG_ILi64ELi16EEELi128ESI_Li1EEELSK_1ELSL_1ELSM_0ESO_EENSQ_ISW_dNSD_40RowMajorTensorOpMultiplicandCongruous64bELi0ESZ_Li8EEELSV_0EdSE_NS4_9MmaPolicyINS1_4warp11MmaTensorOpINS6_ILi32ELi32ELi16EEEdSR_dS11_dSE_NS14_17MmaTensorOpPolicyINST_3MmaINS6_ILi8ELi8ELi4EEELi32EdSE_dNSD_11ColumnMajorEdSE_NST_13OpMultiplyAddEEENSB_ILi1ELi1EEEEELi1ELb0EbEENSB_ILi0ELi0EEES1G_Li1EEELi3ELNS1_23SharedMemoryClearOptionE1EbEENS_8epilogue11threadblock8EpilogueIS7_S1F_Li1ENS1L_22PredicatedTileIteratorINS1L_26OutputTileOptimalThreadMapINS1L_15OutputTileShapeILi64ELi8ELi2ELi1ELi1EEENS1P_ILi1ELi4ELi1ELi1ELi4EEELi128ELi1ELi64EEEdLb0ENSD_9NoPermuteELb1EEENS1K_4warp24FragmentIteratorTensorOpIS16_S19_dNSN_IdLi2ELb1EEESE_EENS1V_20TileIteratorTensorOpIS16_S19_dSE_EENS1L_18SharedLoadIteratorINS1S_18CompactedThreadMapEdLi8EEENS1K_6thread17LinearCombinationIdLi1EddLNS24_9ScaleType4KindE0ELNS_15FloatRoundStyleE2EdEENSB_ILi0ELi4EEELi1ELi1EEENS4_30GemmIdentityThreadblockSwizzleILi1EEELSK_1ELSL_1ELSM_0EEEEEvNT_6ParamsE)
        /*0008*/ 	.word	0x00000094


	//----- nvinfo : EIATTR_FRAME_SIZE
	.align		4
.L_12:
        /*000c*/ 	.byte	0x04, 0x11
        /*000e*/ 	.short	(.L_14 - .L_13)
	.align		4
.L_13:
        /*0010*/ 	.word	index@(_ZN7cutlass6KernelINS_4gemm6kernel13TrmmUniversalINS1_11threadblock13MmaMultistageINS1_9GemmShapeILi64ELi64ELi16EEENS_9transform11threadblock44PredicatedTileAccessIteratorTriangularMatrixINS_11MatrixShapeILi64ELi16EEEdNS_6layout8RowMajorELi1ENS8_29PitchLinearWarpRakedThreadMapINS_16PitchLinearShapeILi16ELi64EEELi128ENSG_ILi16ELi2EEELi1EEELNS_8SideModeE1ELNS_8FillModeE0ELNS_8DiagTypeE3ENS_5ArrayIdLi1ELb1EEEEENS9_25RegularTileAccessIteratorISC_dNSD_40RowMajorTensorOpMultiplicand64bCrosswiseELi1ESJ_Li8EEELNS_4arch14CacheOperation4KindE0ENSA_INSB_ILi16ELi64EEEdSE_Li0ENS8_31PitchLinearWarpStripedThreadMapINSG_ILi64ELi16EEELi128ESI_Li1EEELSK_1ELSL_1ELSM_0ESO_EENSQ_ISW_dNSD_40RowMajorTensorOpMultiplicandCongruous64bELi0ESZ_Li8EEELSV_0EdSE_NS4_9MmaPolicyINS1_4warp11MmaTensorOpINS6_ILi32ELi32ELi16EEEdSR_dS11_dSE_NS14_17MmaTensorOpPolicyINST_3MmaINS6_ILi8ELi8ELi4EEELi32EdSE_dNSD_11ColumnMajorEdSE_NST_13OpMultiplyAddEEENSB_ILi1ELi1EEEEELi1ELb0EbEENSB_ILi0ELi0EEES1G_Li1EEELi3ELNS1_23SharedMemoryClearOptionE1EbEENS_8epilogue11threadblock8EpilogueIS7_S1F_Li1ENS1L_22PredicatedTileIteratorINS1L_26OutputTileOptimalThreadMapINS1L_15OutputTileShapeILi64ELi8ELi2ELi1ELi1EEENS1P_ILi1ELi4ELi1ELi1ELi4EEELi128ELi1ELi64EEEdLb0ENSD_9NoPermuteELb1EEENS1K_4warp24FragmentIteratorTensorOpIS16_S19_dNSN_IdLi2ELb1EEESE_EENS1V_20TileIteratorTensorOpIS16_S19_dSE_EENS1L_18SharedLoadIteratorINS1S_18CompactedThreadMapEdLi8EEENS1K_6thread17LinearCombinationIdLi1EddLNS24_9ScaleType4KindE0ELNS_15FloatRoundStyleE2EdEENSB_ILi0ELi4EEELi1ELi1EEENS4_30GemmIdentityThreadblockSwizzleILi1EEELSK_1ELSL_1ELSM_0EEEEEvNT_6ParamsE)
        /*0014*/ 	.word	0x00000000


	//----- nvinfo : EIATTR_MIN_STACK_SIZE
	.align		4
.L_14:
        /*0018*/ 	.byte	0x04, 0x12
        /*001a*/ 	.short	(.L_16 - .L_15)
	.align		4
.L_15:
        /*001c*/ 	.word	index@(_ZN7cutlass6KernelINS_4gemm6kernel13TrmmUniversalINS1_11threadblock13MmaMultistageINS1_9GemmShapeILi64ELi64ELi16EEENS_9transform11threadblock44PredicatedTileAccessIteratorTriangularMatrixINS_11MatrixShapeILi64ELi16EEEdNS_6layout8RowMajorELi1ENS8_29PitchLinearWarpRakedThreadMapINS_16PitchLinearShapeILi16ELi64EEELi128ENSG_ILi16ELi2EEELi1EEELNS_8SideModeE1ELNS_8FillModeE0ELNS_8DiagTypeE3ENS_5ArrayIdLi1ELb1EEEEENS9_25RegularTileAccessIteratorISC_dNSD_40RowMajorTensorOpMultiplicand64bCrosswiseELi1ESJ_Li8EEELNS_4arch14CacheOperation4KindE0ENSA_INSB_ILi16ELi64EEEdSE_Li0ENS8_31PitchLinearWarpStripedThreadMapINSG_ILi64ELi16EEELi128ESI_Li1EEELSK_1ELSL_1ELSM_0ESO_EENSQ_ISW_dNSD_40RowMajorTensorOpMultiplicandCongruous64bELi0ESZ_Li8EEELSV_0EdSE_NS4_9MmaPolicyINS1_4warp11MmaTensorOpINS6_ILi32ELi32ELi16EEEdSR_dS11_dSE_NS14_17MmaTensorOpPolicyINST_3MmaINS6_ILi8ELi8ELi4EEELi32EdSE_dNSD_11ColumnMajorEdSE_NST_13OpMultiplyAddEEENSB_ILi1ELi1EEEEELi1ELb0EbEENSB_ILi0ELi0EEES1G_Li1EEELi3ELNS1_23SharedMemoryClearOptionE1EbEENS_8epilogue11threadblock8EpilogueIS7_S1F_Li1ENS1L_22PredicatedTileIteratorINS1L_26OutputTileOptimalThreadMapINS1L_15OutputTileShapeILi64ELi8ELi2ELi1ELi1EEENS1P_ILi1ELi4ELi1ELi1ELi4EEELi128ELi1ELi64EEEdLb0ENSD_9NoPermuteELb1EEENS1K_4warp24FragmentIteratorTensorOpIS16_S19_dNSN_IdLi2ELb1EEESE_EENS1V_20TileIteratorTensorOpIS16_S19_dSE_EENS1L_18SharedLoadIteratorINS1S_18CompactedThreadMapEdLi8EEENS1K_6thread17LinearCombinationIdLi1EddLNS24_9ScaleType4KindE0ELNS_15FloatRoundStyleE2EdEENSB_ILi0ELi4EEELi1ELi1EEENS4_30GemmIdentityThreadblockSwizzleILi1EEELSK_1ELSL_1ELSM_0EEEEEvNT_6ParamsE)
        /*0020*/ 	.word	0x00000000
.L_16:


//--------------------- .nv.compat                --------------------------
	.section	.nv.compat,"",@"SHT_CUDA_COMPAT_INFO"
	.align	4
        /*0000*/ 	.byte	0x02, 0x09, 0x01, 0x00, 0x02, 0x02, 0x01, 0x00, 0x02, 0x05, 0x05, 0x00, 0x03, 0x07, 0x01, 0x01
        /*0010*/ 	.byte	0x02, 0x03, 0x00, 0x00, 0x02, 0x06, 0x01, 0x00, 0x04, 0x0b, 0x08, 0x00, 0x01, 0x00, 0x00, 0x00
        /*0020*/ 	.byte	0x00, 0x00, 0x00, 0x00


//--------------------- .nv.info._ZN7cutlass6KernelINS_4gemm6kernel13TrmmUniversalINS1_11threadblock13MmaMultistageINS1_9GemmShapeILi64ELi64ELi16EEENS_9transform11threadblock44PredicatedTileAccessIteratorTriangularMatrixINS_11MatrixShapeILi64ELi16EEEdNS_6layout8RowMajorELi1ENS8_29PitchLinearWarpRakedThreadMapINS_16PitchLinearShapeILi16ELi64EEELi128ENSG_ILi16ELi2EEELi1EEELNS_8SideModeE1ELNS_8FillModeE0ELNS_8DiagTypeE3ENS_5ArrayIdLi1ELb1EEEEENS9_25RegularTileAccessIteratorISC_dNSD_40RowMajorTensorOpMultiplicand64bCrosswiseELi1ESJ_Li8EEELNS_4arch14CacheOperation4KindE0ENSA_INSB_ILi16ELi64EEEdSE_Li0ENS8_31PitchLinearWarpStripedThreadMapINSG_ILi64ELi16EEELi128ESI_Li1EEELSK_1ELSL_1ELSM_0ESO_EENSQ_ISW_dNSD_40RowMajorTensorOpMultiplicandCongruous64bELi0ESZ_Li8EEELSV_0EdSE_NS4_9MmaPolicyINS1_4warp11MmaTensorOpINS6_ILi32ELi32ELi16EEEdSR_dS11_dSE_NS14_17MmaTensorOpPolicyINST_3MmaINS6_ILi8ELi8ELi4EEELi32EdSE_dNSD_11ColumnMajorEdSE_NST_13OpMultiplyAddEEENSB_ILi1ELi1EEEEELi1ELb0EbEENSB_ILi0ELi0EEES1G_Li1EEELi3ELNS1_23SharedMemoryClearOptionE1EbEENS_8epilogue11threadblock8EpilogueIS7_S1F_Li1ENS1L_22PredicatedTileIteratorINS1L_26OutputTileOptimalThreadMapINS1L_15OutputTileShapeILi64ELi8ELi2ELi1ELi1EEENS1P_ILi1ELi4ELi1ELi1ELi4EEELi128ELi1ELi64EEEdLb0ENSD_9NoPermuteELb1EEENS1K_4warp24FragmentIteratorTensorOpIS16_S19_dNSN_IdLi2ELb1EEESE_EENS1V_20TileIteratorTensorOpIS16_S19_dSE_EENS1L_18SharedLoadIteratorINS1S_18CompactedThreadMapEdLi8EEENS1K_6thread17LinearCombinationIdLi1EddLNS24_9ScaleType4KindE0ELNS_15FloatRoundStyleE2EdEENSB_ILi0ELi4EEELi1ELi1EEENS4_30GemmIdentityThreadblockSwizzleILi1EEELSK_1ELSL_1ELSM_0EEEEEvNT_6ParamsE --------------------------
	.section	.nv.info._ZN7cutlass6KernelINS_4gemm6kernel13TrmmUniversalINS1_11threadblock13MmaMultistageINS1_9GemmShapeILi64ELi64ELi16EEENS_9transform11threadblock44PredicatedTileAccessIteratorTriangularMatrixINS_11MatrixShapeILi64ELi16EEEdNS_6layout8RowMajorELi1ENS8_29PitchLinearWarpRakedThreadMapINS_16PitchLinearShapeILi16ELi64EEELi128ENSG_ILi16ELi2EEELi1EEELNS_8SideModeE1ELNS_8FillModeE0ELNS_8DiagTypeE3ENS_5ArrayIdLi1ELb1EEEEENS9_25RegularTileAccessIteratorISC_dNSD_40RowMajorTensorOpMultiplicand64bCrosswiseELi1ESJ_Li8EEELNS_4arch14CacheOperation4KindE0ENSA_INSB_ILi16ELi64EEEdSE_Li0ENS8_31PitchLinearWarpStripedThreadMapINSG_ILi64ELi16EEELi128ESI_Li1EEELSK_1ELSL_1ELSM_0ESO_EENSQ_ISW_dNSD_40RowMajorTensorOpMultiplicandCongruous64bELi0ESZ_Li8EEELSV_0EdSE_NS4_9MmaPolicyINS1_4warp11MmaTensorOpINS6_ILi32ELi32ELi16EEEdSR_dS11_dSE_NS14_17MmaTensorOpPolicyINST_3MmaINS6_ILi8ELi8ELi4EEELi32EdSE_dNSD_11ColumnMajorEdSE_NST_13OpMultiplyAddEEENSB_ILi1ELi1EEEEELi1ELb0EbEENSB_ILi0ELi0EEES1G_Li1EEELi3ELNS1_23SharedMemoryClearOptionE1EbEENS_8epilogue11threadblock8EpilogueIS7_S1F_Li1ENS1L_22PredicatedTileIteratorINS1L_26OutputTileOptimalThreadMapINS1L_15OutputTileShapeILi64ELi8ELi2ELi1ELi1EEENS1P_ILi1ELi4ELi1ELi1ELi4EEELi128ELi1ELi64EEEdLb0ENSD_9NoPermuteELb1EEENS1K_4warp24FragmentIteratorTensorOpIS16_S19_dNSN_IdLi2ELb1EEESE_EENS1V_20TileIteratorTensorOpIS16_S19_dSE_EENS1L_18SharedLoadIteratorINS1S_18CompactedThreadMapEdLi8EEENS1K_6thread17LinearCombinationIdLi1EddLNS24_9ScaleType4KindE0ELNS_15FloatRoundStyleE2EdEENSB_ILi0ELi4EEELi1ELi1EEENS4_30GemmIdentityThreadblockSwizzleILi1EEELSK_1ELSL_1ELSM_0EEEEEvNT_6ParamsE,"",@"SHT_CUDA_INFO"
	.sectionflags	@""
	.align	4


	//----- nvinfo : EIATTR_CUDA_API_VERSION
	.align		4
        /*0000*/ 	.byte	0x04, 0x37
        /*0002*/ 	.short	(.L_18 - .L_17)
.L_17:
        /*0004*/ 	.word	0x00000082


	//----- nvinfo : EIATTR_KPARAM_INFO
	.align		4
.L_18:
        /*0008*/ 	.byte	0x04, 0x17
        /*000a*/ 	.short	(.L_20 - .L_19)
.L_19:
        /*000c*/ 	.word	0x00000000
        /*0010*/ 	.short	0x0000
        /*0012*/ 	.short	0x0000
        /*0014*/ 	.byte	0x00, 0xf0, 0xa1, 0x04


	//----- nvinfo : EIATTR_SPARSE_MMA_MASK
	.align		4
.L_20:
        /*0018*/ 	.byte	0x03, 0x50
        /*001a*/ 	.short	0x0000


	//----- nvinfo : EIATTR_MAXREG_COUNT
	.align		4
        /*001c*/ 	.byte	0x03, 0x1b
        /*001e*/ 	.short	0x00ff


	//----- nvinfo : EIATTR_NUM_BARRIERS
	.align		4
        /*0020*/ 	.byte	0x02, 0x4c
        /*0022*/ 	.byte	0x01
	.zero		1


	//----- nvinfo : EIATTR_MERCURY_ISA_VERSION
	.align		4
        /*0024*/ 	.byte	0x03, 0x5f
        /*0026*/ 	.short	0x0101


	//----- nvinfo : EIATTR_COOP_GROUP_MASK_REGIDS
	.align		4
        /*0028*/ 	.byte	0x04, 0x29
        /*002a*/ 	.short	(.L_22 - .L_21)


	//   ....[0]....
.L_21:
        /*002c*/ 	.word	0xffffffff


	//----- nvinfo : EIATTR_COOP_GROUP_INSTR_OFFSETS
	.align		4
.L_22:
        /*0030*/ 	.byte	0x04, 0x28
        /*0032*/ 	.short	(.L_24 - .L_23)


	//   ....[0]....
.L_23:
        /*0034*/ 	.word	0x00000d30


	//----- nvinfo : EIATTR_VRC_CTA_INIT_COUNT
	.align		4
.L_24:
        /*0038*/ 	.byte	0x02, 0x4a
	.zero		1
	.zero		1


	//----- nvinfo : EIATTR_EXIT_INSTR_OFFSETS
	.align		4
        /*003c*/ 	.byte	0x04, 0x1c
        /*003e*/ 	.short	(.L_26 - .L_25)


	//   ....[0]....
.L_25:
        /*0040*/ 	.word	0x000000f0


	//   ....[1]....
        /*0044*/ 	.word	0x00006e40


	//   ....[2]....
        /*0048*/ 	.word	0x00006ee0


	//   ....[3]....
        /*004c*/ 	.word	0x00006f90


	//----- nvinfo : EIATTR_INDIRECT_BRANCH_TARGETS
	.align		4
.L_26:
        /*0050*/ 	.byte	0x04, 0x34
        /*0052*/ 	.short	(.L_28 - .L_27)


	//   ....[0]....
.L_27:
        /*0054*/ 	.word	.L_x_20@srel
        /*0058*/ 	.short	0x0
        /*005a*/ 	.short	0x0
        /*005c*/ 	.word	0x3
        /*0060*/ 	.word	.L_x_21@srel
        /*0064*/ 	.word	.L_x_22@srel
        /*0068*/ 	.word	.L_x_12@srel


	//   ....[1]....
        /*006c*/ 	.word	.L_x_24@srel
        /*0070*/ 	.short	0x0
        /*0072*/ 	.short	0x0
        /*0074*/ 	.word	0x3
        /*0078*/ 	.word	.L_x_25@srel
        /*007c*/ 	.word	.L_x_26@srel
        /*0080*/ 	.word	.L_x_12@srel


	//----- nvinfo : EIATTR_CRS_STACK_SIZE
	.align		4
.L_28:
        /*0084*/ 	.byte	0x04, 0x1e
        /*0086*/ 	.short	(.L_30 - .L_29)
.L_29:
        /*0088*/ 	.word	0x00000000


	//----- nvinfo : EIATTR_CBANK_PARAM_SIZE
	.align		4
.L_30:
        /*008c*/ 	.byte	0x03, 0x19
        /*008e*/ 	.short	0x0128


	//----- nvinfo : EIATTR_PARAM_CBANK
	.align		4
        /*0090*/ 	.byte	0x04, 0x0a
        /*0092*/ 	.short	(.L_32 - .L_31)
	.align		4
.L_31:
        /*0094*/ 	.word	index@(.nv.constant0._ZN7cutlass6KernelINS_4gemm6kernel13TrmmUniversalINS1_11threadblock13MmaMultistageINS1_9GemmShapeILi64ELi64ELi16EEENS_9transform11threadblock44PredicatedTileAccessIteratorTriangularMatrixINS_11MatrixShapeILi64ELi16EEEdNS_6layout8RowMajorELi1ENS8_29PitchLinearWarpRakedThreadMapINS_16PitchLinearShapeILi16ELi64EEELi128ENSG_ILi16ELi2EEELi1EEELNS_8SideModeE1ELNS_8FillModeE0ELNS_8DiagTypeE3ENS_5ArrayIdLi1ELb1EEEEENS9_25RegularTileAccessIteratorISC_dNSD_40RowMajorTensorOpMultiplicand64bCrosswiseELi1ESJ_Li8EEELNS_4arch14CacheOperation4KindE0ENSA_INSB_ILi16ELi64EEEdSE_Li0ENS8_31PitchLinearWarpStripedThreadMapINSG_ILi64ELi16EEELi128ESI_Li1EEELSK_1ELSL_1ELSM_0ESO_EENSQ_ISW_dNSD_40RowMajorTensorOpMultiplicandCongruous64bELi0ESZ_Li8EEELSV_0EdSE_NS4_9MmaPolicyINS1_4warp11MmaTensorOpINS6_ILi32ELi32ELi16EEEdSR_dS11_dSE_NS14_17MmaTensorOpPolicyINST_3MmaINS6_ILi8ELi8ELi4EEELi32EdSE_dNSD_11ColumnMajorEdSE_NST_13OpMultiplyAddEEENSB_ILi1ELi1EEEEELi1ELb0EbEENSB_ILi0ELi0EEES1G_Li1EEELi3ELNS1_23SharedMemoryClearOptionE1EbEENS_8epilogue11threadblock8EpilogueIS7_S1F_Li1ENS1L_22PredicatedTileIteratorINS1L_26OutputTileOptimalThreadMapINS1L_15OutputTileShapeILi64ELi8ELi2ELi1ELi1EEENS1P_ILi1ELi4ELi1ELi1ELi4EEELi128ELi1ELi64EEEdLb0ENSD_9NoPermuteELb1EEENS1K_4warp24FragmentIteratorTensorOpIS16_S19_dNSN_IdLi2ELb1EEESE_EENS1V_20TileIteratorTensorOpIS16_S19_dSE_EENS1L_18SharedLoadIteratorINS1S_18CompactedThreadMapEdLi8EEENS1K_6thread17LinearCombinationIdLi1EddLNS24_9ScaleType4KindE0ELNS_15FloatRoundStyleE2EdEENSB_ILi0ELi4EEELi1ELi1EEENS4_30GemmIdentityThreadblockSwizzleILi1EEELSK_1ELSL_1ELSM_0EEEEEvNT_6ParamsE)
        /*0098*/ 	.short	0x0380
        /*009a*/ 	.short	0x0128


	//----- nvinfo : EIATTR_SW_WAR
	.align		4
.L_32:
        /*009c*/ 	.byte	0x04, 0x36
        /*009e*/ 	.short	(.L_34 - .L_33)
.L_33:
        /*00a0*/ 	.word	0x00000008
.L_34:


//--------------------- .nv.callgraph             --------------------------
	.section	.nv.callgraph,"",@"SHT_CUDA_CALLGRAPH"
	.align	4
	.sectionentsize	8
	.align		4
        /*0000*/ 	.word	0x00000000
	.align		4
        /*0004*/ 	.word	0xffffffff
	.align		4
        /*0008*/ 	.word	0x00000000
	.align		4
        /*000c*/ 	.word	0xfffffffe
	.align		4
        /*0010*/ 	.word	0x00000000
	.align		4
        /*0014*/ 	.word	0xfffffffd
	.align		4
        /*0018*/ 	.word	0x00000000
	.align		4
        /*001c*/ 	.word	0xfffffffc


//--------------------- .nv.constant4             --------------------------
	.section	.nv.constant4,"a",@progbits
	.align	8
	.align		8
.nv.constant4:
        /*0000*/ 	.dword	_ZN39_INTERNAL_763780e2_4_k_cu_acdcaf62_34184cuda3std3__45__cpo5beginE
	.align		8
        /*0008*/ 	.dword	_ZN39_INTERNAL_763780e2_4_k_cu_acdcaf62_34184cuda3std3__45__cpo3endE
	.align		8
        /*0010*/ 	.dword	_ZN39_INTERNAL_763780e2_4_k_cu_acdcaf62_34184cuda3std3__45__cpo6cbeginE
	.align		8
        /*0018*/ 	.dword	_ZN39_INTERNAL_763780e2_4_k_cu_acdcaf62_34184cuda3std3__45__cpo4cendE
	.align		8
        /*0020*/ 	.dword	_ZN39_INTERNAL_763780e2_4_k_cu_acdcaf62_34184cuda3std3__441_GLOBAL__N__763780e2_4_k_cu_acdcaf62_34186ignoreE
	.align		8
        /*0028*/ 	.dword	_ZN39_INTERNAL_763780e2_4_k_cu_acdcaf62_34184cuda3std3__419piecewise_constructE
	.align		8
        /*0030*/ 	.dword	_ZN39_INTERNAL_763780e2_4_k_cu_acdcaf62_34184cuda3std3__48in_placeE
	.align		8
        /*0038*/ 	.dword	_ZN39_INTERNAL_763780e2_4_k_cu_acdcaf62_34184cuda3std6ranges3__45__cpo4swapE
	.align		8
        /*0040*/ 	.dword	_ZN39_INTERNAL_763780e2_4_k_cu_acdcaf62_34184cuda3std6ranges3__45__cpo9iter_moveE
	.align		8
        /*0048*/ 	.dword	_ZN39_INTERNAL_763780e2_4_k_cu_acdcaf62_34184cute7productE
	.align		8
        /*0050*/ 	.dword	_ZN39_INTERNAL_763780e2_4_k_cu_acdcaf62_34184cute1_E


//--------------------- .nv.constant2._ZN7cutlass6KernelINS_4gemm6kernel13TrmmUniversalINS1_11threadblock13MmaMultistageINS1_9GemmShapeILi64ELi64ELi16EEENS_9transform11threadblock44PredicatedTileAccessIteratorTriangularMatrixINS_11MatrixShapeILi64ELi16EEEdNS_6layout8RowMajorELi1ENS8_29PitchLinearWarpRakedThreadMapINS_16PitchLinearShapeILi16ELi64EEELi128ENSG_ILi16ELi2EEELi1EEELNS_8SideModeE1ELNS_8FillModeE0ELNS_8DiagTypeE3ENS_5ArrayIdLi1ELb1EEEEENS9_25RegularTileAccessIteratorISC_dNSD_40RowMajorTensorOpMultiplicand64bCrosswiseELi1ESJ_Li8EEELNS_4arch14CacheOperation4KindE0ENSA_INSB_ILi16ELi64EEEdSE_Li0ENS8_31PitchLinearWarpStripedThreadMapINSG_ILi64ELi16EEELi128ESI_Li1EEELSK_1ELSL_1ELSM_0ESO_EENSQ_ISW_dNSD_40RowMajorTensorOpMultiplicandCongruous64bELi0ESZ_Li8EEELSV_0EdSE_NS4_9MmaPolicyINS1_4warp11MmaTensorOpINS6_ILi32ELi32ELi16EEEdSR_dS11_dSE_NS14_17MmaTensorOpPolicyINST_3MmaINS6_ILi8ELi8ELi4EEELi32EdSE_dNSD_11ColumnMajorEdSE_NST_13OpMultiplyAddEEENSB_ILi1ELi1EEEEELi1ELb0EbEENSB_ILi0ELi0EEES1G_Li1EEELi3ELNS1_23SharedMemoryClearOptionE1EbEENS_8epilogue11threadblock8EpilogueIS7_S1F_Li1ENS1L_22PredicatedTileIteratorINS1L_26OutputTileOptimalThreadMapINS1L_15OutputTileShapeILi64ELi8ELi2ELi1ELi1EEENS1P_ILi1ELi4ELi1ELi1ELi4EEELi128ELi1ELi64EEEdLb0ENSD_9NoPermuteELb1EEENS1K_4warp24FragmentIteratorTensorOpIS16_S19_dNSN_IdLi2ELb1EEESE_EENS1V_20TileIteratorTensorOpIS16_S19_dSE_EENS1L_18SharedLoadIteratorINS1S_18CompactedThreadMapEdLi8EEENS1K_6thread17LinearCombinationIdLi1EddLNS24_9ScaleType4KindE0ELNS_15FloatRoundStyleE2EdEENSB_ILi0ELi4EEELi1ELi1EEENS4_30GemmIdentityThreadblockSwizzleILi1EEELSK_1ELSL_1ELSM_0EEEEEvNT_6ParamsE --------------------------
	.section	.nv.constant2._ZN7cutlass6KernelINS_4gemm6kernel13TrmmUniversalINS1_11threadblock13MmaMultistageINS1_9GemmShapeILi64ELi64ELi16EEENS_9transform11threadblock44PredicatedTileAccessIteratorTriangularMatrixINS_11MatrixShapeILi64ELi16EEEdNS_6layout8RowMajorELi1ENS8_29PitchLinearWarpRakedThreadMapINS_16PitchLinearShapeILi16ELi64EEELi128ENSG_ILi16ELi2EEELi1EEELNS_8SideModeE1ELNS_8FillModeE0ELNS_8DiagTypeE3ENS_5ArrayIdLi1ELb1EEEEENS9_25RegularTileAccessIteratorISC_dNSD_40RowMajorTensorOpMultiplicand64bCrosswiseELi1ESJ_Li8EEELNS_4arch14CacheOperation4KindE0ENSA_INSB_ILi16ELi64EEEdSE_Li0ENS8_31PitchLinearWarpStripedThreadMapINSG_ILi64ELi16EEELi128ESI_Li1EEELSK_1ELSL_1ELSM_0ESO_EENSQ_ISW_dNSD_40RowMajorTensorOpMultiplicandCongruous64bELi0ESZ_Li8EEELSV_0EdSE_NS4_9MmaPolicyINS1_4warp11MmaTensorOpINS6_ILi32ELi32ELi16EEEdSR_dS11_dSE_NS14_17MmaTensorOpPolicyINST_3MmaINS6_ILi8ELi8ELi4EEELi32EdSE_dNSD_11ColumnMajorEdSE_NST_13OpMultiplyAddEEENSB_ILi1ELi1EEEEELi1ELb0EbEENSB_ILi0ELi0EEES1G_Li1EEELi3ELNS1_23SharedMemoryClearOptionE1EbEENS_8epilogue11threadblock8EpilogueIS7_S1F_Li1ENS1L_22PredicatedTileIteratorINS1L_26OutputTileOptimalThreadMapINS1L_15OutputTileShapeILi64ELi8ELi2ELi1ELi1EEENS1P_ILi1ELi4ELi1ELi1ELi4EEELi128ELi1ELi64EEEdLb0ENSD_9NoPermuteELb1EEENS1K_4warp24FragmentIteratorTensorOpIS16_S19_dNSN_IdLi2ELb1EEESE_EENS1V_20TileIteratorTensorOpIS16_S19_dSE_EENS1L_18SharedLoadIteratorINS1S_18CompactedThreadMapEdLi8EEENS1K_6thread17LinearCombinationIdLi1EddLNS24_9ScaleType4KindE0ELNS_15FloatRoundStyleE2EdEENSB_ILi0ELi4EEELi1ELi1EEENS4_30GemmIdentityThreadblockSwizzleILi1EEELSK_1ELSL_1ELSM_0EEEEEvNT_6ParamsE,"a",@progbits
	.sectionflags	@""
	.align	4
.nv.constant2._ZN7cutlass6KernelINS_4gemm6kernel13TrmmUniversalINS1_11threadblock13MmaMultistageINS1_9GemmShapeILi64ELi64ELi16EEENS_9transform11threadblock44PredicatedTileAccessIteratorTriangularMatrixINS_11MatrixShapeILi64ELi16EEEdNS_6layout8RowMajorELi1ENS8_29PitchLinearWarpRakedThreadMapINS_16PitchLinearShapeILi16ELi64EEELi128ENSG_ILi16ELi2EEELi1EEELNS_8SideModeE1ELNS_8FillModeE0ELNS_8DiagTypeE3ENS_5ArrayIdLi1ELb1EEEEENS9_25RegularTileAccessIteratorISC_dNSD_40RowMajorTensorOpMultiplicand64bCrosswiseELi1ESJ_Li8EEELNS_4arch14CacheOperation4KindE0ENSA_INSB_ILi16ELi64EEEdSE_Li0ENS8_31PitchLinearWarpStripedThreadMapINSG_ILi64ELi16EEELi128ESI_Li1EEELSK_1ELSL_1ELSM_0ESO_EENSQ_ISW_dNSD_40RowMajorTensorOpMultiplicandCongruous64bELi0ESZ_Li8EEELSV_0EdSE_NS4_9MmaPolicyINS1_4warp11MmaTensorOpINS6_ILi32ELi32ELi16EEEdSR_dS11_dSE_NS14_17MmaTensorOpPolicyINST_3MmaINS6_ILi8ELi8ELi4EEELi32EdSE_dNSD_11ColumnMajorEdSE_NST_13OpMultiplyAddEEENSB_ILi1ELi1EEEEELi1ELb0EbEENSB_ILi0ELi0EEES1G_Li1EEELi3ELNS1_23SharedMemoryClearOptionE1EbEENS_8epilogue11threadblock8EpilogueIS7_S1F_Li1ENS1L_22PredicatedTileIteratorINS1L_26OutputTileOptimalThreadMapINS1L_15OutputTileShapeILi64ELi8ELi2ELi1ELi1EEENS1P_ILi1ELi4ELi1ELi1ELi4EEELi128ELi1ELi64EEEdLb0ENSD_9NoPermuteELb1EEENS1K_4warp24FragmentIteratorTensorOpIS16_S19_dNSN_IdLi2ELb1EEESE_EENS1V_20TileIteratorTensorOpIS16_S19_dSE_EENS1L_18SharedLoadIteratorINS1S_18CompactedThreadMapEdLi8EEENS1K_6thread17LinearCombinationIdLi1EddLNS24_9ScaleType4KindE0ELNS_15FloatRoundStyleE2EdEENSB_ILi0ELi4EEELi1ELi1EEENS4_30GemmIdentityThreadblockSwizzleILi1EEELSK_1ELSL_1ELSM_0EEEEEvNT_6ParamsE:
        /*0000*/ 	.byte	0x30, 0x46, 0x00, 0x00, 0xc0, 0x45, 0x00, 0x00, 0x30, 0x48, 0x00, 0x00, 0xd0, 0x47, 0x00, 0x00
        /*0010*/ 	.byte	0x70, 0x47, 0x00, 0x00, 0x30, 0x48, 0x00, 0x00


//--------------------- .text._ZN7cutlass6KernelINS_4gemm6kernel13TrmmUniversalINS1_11threadblock13MmaMultistageINS1_9GemmShapeILi64ELi64ELi16EEENS_9transform11threadblock44PredicatedTileAccessIteratorTriangularMatrixINS_11MatrixShapeILi64ELi16EEEdNS_6layout8RowMajorELi1ENS8_29PitchLinearWarpRakedThreadMapINS_16PitchLinearShapeILi16ELi64EEELi128ENSG_ILi16ELi2EEELi1EEELNS_8SideModeE1ELNS_8FillModeE0ELNS_8DiagTypeE3ENS_5ArrayIdLi1ELb1EEEEENS9_25RegularTileAccessIteratorISC_dNSD_40RowMajorTensorOpMultiplicand64bCrosswiseELi1ESJ_Li8EEELNS_4arch14CacheOperation4KindE0ENSA_INSB_ILi16ELi64EEEdSE_Li0ENS8_31PitchLinearWarpStripedThreadMapINSG_ILi64ELi16EEELi128ESI_Li1EEELSK_1ELSL_1ELSM_0ESO_EENSQ_ISW_dNSD_40RowMajorTensorOpMultiplicandCongruous64bELi0ESZ_Li8EEELSV_0EdSE_NS4_9MmaPolicyINS1_4warp11MmaTensorOpINS6_ILi32ELi32ELi16EEEdSR_dS11_dSE_NS14_17MmaTensorOpPolicyINST_3MmaINS6_ILi8ELi8ELi4EEELi32EdSE_dNSD_11ColumnMajorEdSE_NST_13OpMultiplyAddEEENSB_ILi1ELi1EEEEELi1ELb0EbEENSB_ILi0ELi0EEES1G_Li1EEELi3ELNS1_23SharedMemoryClearOptionE1EbEENS_8epilogue11threadblock8EpilogueIS7_S1F_Li1ENS1L_22PredicatedTileIteratorINS1L_26OutputTileOptimalThreadMapINS1L_15OutputTileShapeILi64ELi8ELi2ELi1ELi1EEENS1P_ILi1ELi4ELi1ELi1ELi4EEELi128ELi1ELi64EEEdLb0ENSD_9NoPermuteELb1EEENS1K_4warp24FragmentIteratorTensorOpIS16_S19_dNSN_IdLi2ELb1EEESE_EENS1V_20TileIteratorTensorOpIS16_S19_dSE_EENS1L_18SharedLoadIteratorINS1S_18CompactedThreadMapEdLi8EEENS1K_6thread17LinearCombinationIdLi1EddLNS24_9ScaleType4KindE0ELNS_15FloatRoundStyleE2EdEENSB_ILi0ELi4EEELi1ELi1EEENS4_30GemmIdentityThreadblockSwizzleILi1EEELSK_1ELSL_1ELSM_0EEEEEvNT_6ParamsE --------------------------
	.section	.text._ZN7cutlass6KernelINS_4gemm6kernel13TrmmUniversalINS1_11threadblock13MmaMultistageINS1_9GemmShapeILi64ELi64ELi16EEENS_9transform11threadblock44PredicatedTileAccessIteratorTriangularMatrixINS_11MatrixShapeILi64ELi16EEEdNS_6layout8RowMajorELi1ENS8_29PitchLinearWarpRakedThreadMapINS_16PitchLinearShapeILi16ELi64EEELi128ENSG_ILi16ELi2EEELi1EEELNS_8SideModeE1ELNS_8FillModeE0ELNS_8DiagTypeE3ENS_5ArrayIdLi1ELb1EEEEENS9_25RegularTileAccessIteratorISC_dNSD_40RowMajorTensorOpMultiplicand64bCrosswiseELi1ESJ_Li8EEELNS_4arch14CacheOperation4KindE0ENSA_INSB_ILi16ELi64EEEdSE_Li0ENS8_31PitchLinearWarpStripedThreadMapINSG_ILi64ELi16EEELi128ESI_Li1EEELSK_1ELSL_1ELSM_0ESO_EENSQ_ISW_dNSD_40RowMajorTensorOpMultiplicandCongruous64bELi0ESZ_Li8EEELSV_0EdSE_NS4_9MmaPolicyINS1_4warp11MmaTensorOpINS6_ILi32ELi32ELi16EEEdSR_dS11_dSE_NS14_17MmaTensorOpPolicyINST_3MmaINS6_ILi8ELi8ELi4EEELi32EdSE_dNSD_11ColumnMajorEdSE_NST_13OpMultiplyAddEEENSB_ILi1ELi1EEEEELi1ELb0EbEENSB_ILi0ELi0EEES1G_Li1EEELi3ELNS1_23SharedMemoryClearOptionE1EbEENS_8epilogue11threadblock8EpilogueIS7_S1F_Li1ENS1L_22PredicatedTileIteratorINS1L_26OutputTileOptimalThreadMapINS1L_15OutputTileShapeILi64ELi8ELi2ELi1ELi1EEENS1P_ILi1ELi4ELi1ELi1ELi4EEELi128ELi1ELi64EEEdLb0ENSD_9NoPermuteELb1EEENS1K_4warp24FragmentIteratorTensorOpIS16_S19_dNSN_IdLi2ELb1EEESE_EENS1V_20TileIteratorTensorOpIS16_S19_dSE_EENS1L_18SharedLoadIteratorINS1S_18CompactedThreadMapEdLi8EEENS1K_6thread17LinearCombinationIdLi1EddLNS24_9ScaleType4KindE0ELNS_15FloatRoundStyleE2EdEENSB_ILi0ELi4EEELi1ELi1EEENS4_30GemmIdentityThreadblockSwizzleILi1EEELSK_1ELSL_1ELSM_0EEEEEvNT_6ParamsE,"ax",@progbits
	.align	128
.text._ZN7cutlass6KernelINS_4gemm6kernel13TrmmUniversalINS1_11threadblock13MmaMultistageINS1_9GemmShapeILi64ELi64ELi16EEENS_9transform11threadblock44PredicatedTileAccessIteratorTriangularMatrixINS_11MatrixShapeILi64ELi16EEEdNS_6layout8RowMajorELi1ENS8_29PitchLinearWarpRakedThreadMapINS_16PitchLinearShapeILi16ELi64EEELi128ENSG_ILi16ELi2EEELi1EEELNS_8SideModeE1ELNS_8FillModeE0ELNS_8DiagTypeE3ENS_5ArrayIdLi1ELb1EEEEENS9_25RegularTileAccessIteratorISC_dNSD_40RowMajorTensorOpMultiplicand64bCrosswiseELi1ESJ_Li8EEELNS_4arch14CacheOperation4KindE0ENSA_INSB_ILi16ELi64EEEdSE_Li0ENS8_31PitchLinearWarpStripedThreadMapINSG_ILi64ELi16EEELi128ESI_Li1EEELSK_1ELSL_1ELSM_0ESO_EENSQ_ISW_dNSD_40RowMajorTensorOpMultiplicandCongruous64bELi0ESZ_Li8EEELSV_0EdSE_NS4_9MmaPolicyINS1_4warp11MmaTensorOpINS6_ILi32ELi32ELi16EEEdSR_dS11_dSE_NS14_17MmaTensorOpPolicyINST_3MmaINS6_ILi8ELi8ELi4EEELi32EdSE_dNSD_11ColumnMajorEdSE_NST_13OpMultiplyAddEEENSB_ILi1ELi1EEEEELi1ELb0EbEENSB_ILi0ELi0EEES1G_Li1EEELi3ELNS1_23SharedMemoryClearOptionE1EbEENS_8epilogue11threadblock8EpilogueIS7_S1F_Li1ENS1L_22PredicatedTileIteratorINS1L_26OutputTileOptimalThreadMapINS1L_15OutputTileShapeILi64ELi8ELi2ELi1ELi1EEENS1P_ILi1ELi4ELi1ELi1ELi4EEELi128ELi1ELi64EEEdLb0ENSD_9NoPermuteELb1EEENS1K_4warp24FragmentIteratorTensorOpIS16_S19_dNSN_IdLi2ELb1EEESE_EENS1V_20TileIteratorTensorOpIS16_S19_dSE_EENS1L_18SharedLoadIteratorINS1S_18CompactedThreadMapEdLi8EEENS1K_6thread17LinearCombinationIdLi1EddLNS24_9ScaleType4KindE0ELNS_15FloatRoundStyleE2EdEENSB_ILi0ELi4EEELi1ELi1EEENS4_30GemmIdentityThreadblockSwizzleILi1EEELSK_1ELSL_1ELSM_0EEEEEvNT_6ParamsE:
        .type           _ZN7cutlass6KernelINS_4gemm6kernel13TrmmUniversalINS1_11threadblock13MmaMultistageINS1_9GemmShapeILi64ELi64ELi16EEENS_9transform11threadblock44PredicatedTileAccessIteratorTriangularMatrixINS_11MatrixShapeILi64ELi16EEEdNS_6layout8RowMajorELi1ENS8_29PitchLinearWarpRakedThreadMapINS_16PitchLinearShapeILi16ELi64EEELi128ENSG_ILi16ELi2EEELi1EEELNS_8SideModeE1ELNS_8FillModeE0ELNS_8DiagTypeE3ENS_5ArrayIdLi1ELb1EEEEENS9_25RegularTileAccessIteratorISC_dNSD_40RowMajorTensorOpMultiplicand64bCrosswiseELi1ESJ_Li8EEELNS_4arch14CacheOperation4KindE0ENSA_INSB_ILi16ELi64EEEdSE_Li0ENS8_31PitchLinearWarpStripedThreadMapINSG_ILi64ELi16EEELi128ESI_Li1EEELSK_1ELSL_1ELSM_0ESO_EENSQ_ISW_dNSD_40RowMajorTensorOpMultiplicandCongruous64bELi0ESZ_Li8EEELSV_0EdSE_NS4_9MmaPolicyINS1_4warp11MmaTensorOpINS6_ILi32ELi32ELi16EEEdSR_dS11_dSE_NS14_17MmaTensorOpPolicyINST_3MmaINS6_ILi8ELi8ELi4EEELi32EdSE_dNSD_11ColumnMajorEdSE_NST_13OpMultiplyAddEEENSB_ILi1ELi1EEEEELi1ELb0EbEENSB_ILi0ELi0EEES1G_Li1EEELi3ELNS1_23SharedMemoryClearOptionE1EbEENS_8epilogue11threadblock8EpilogueIS7_S1F_Li1ENS1L_22PredicatedTileIteratorINS1L_26OutputTileOptimalThreadMapINS1L_15OutputTileShapeILi64ELi8ELi2ELi1ELi1EEENS1P_ILi1ELi4ELi1ELi1ELi4EEELi128ELi1ELi64EEEdLb0ENSD_9NoPermuteELb1EEENS1K_4warp24FragmentIteratorTensorOpIS16_S19_dNSN_IdLi2ELb1EEESE_EENS1V_20TileIteratorTensorOpIS16_S19_dSE_EENS1L_18SharedLoadIteratorINS1S_18CompactedThreadMapEdLi8EEENS1K_6thread17LinearCombinationIdLi1EddLNS24_9ScaleType4KindE0ELNS_15FloatRoundStyleE2EdEENSB_ILi0ELi4EEELi1ELi1EEENS4_30GemmIdentityThreadblockSwizzleILi1EEELSK_1ELSL_1ELSM_0EEEEEvNT_6ParamsE,@function
        .size           _ZN7cutlass6KernelINS_4gemm6kernel13TrmmUniversalINS1_11threadblock13MmaMultistageINS1_9GemmShapeILi64ELi64ELi16EEENS_9transform11threadblock44PredicatedTileAccessIteratorTriangularMatrixINS_11MatrixShapeILi64ELi16EEEdNS_6layout8RowMajorELi1ENS8_29PitchLinearWarpRakedThreadMapINS_16PitchLinearShapeILi16ELi64EEELi128ENSG_ILi16ELi2EEELi1EEELNS_8SideModeE1ELNS_8FillModeE0ELNS_8DiagTypeE3ENS_5ArrayIdLi1ELb1EEEEENS9_25RegularTileAccessIteratorISC_dNSD_40RowMajorTensorOpMultiplicand64bCrosswiseELi1ESJ_Li8EEELNS_4arch14CacheOperation4KindE0ENSA_INSB_ILi16ELi64EEEdSE_Li0ENS8_31PitchLinearWarpStripedThreadMapINSG_ILi64ELi16EEELi128ESI_Li1EEELSK_1ELSL_1ELSM_0ESO_EENSQ_ISW_dNSD_40RowMajorTensorOpMultiplicandCongruous64bELi0ESZ_Li8EEELSV_0EdSE_NS4_9MmaPolicyINS1_4warp11MmaTensorOpINS6_ILi32ELi32ELi16EEEdSR_dS11_dSE_NS14_17MmaTensorOpPolicyINST_3MmaINS6_ILi8ELi8ELi4EEELi32EdSE_dNSD_11ColumnMajorEdSE_NST_13OpMultiplyAddEEENSB_ILi1ELi1EEEEELi1ELb0EbEENSB_ILi0ELi0EEES1G_Li1EEELi3ELNS1_23SharedMemoryClearOptionE1EbEENS_8epilogue11threadblock8EpilogueIS7_S1F_Li1ENS1L_22PredicatedTileIteratorINS1L_26OutputTileOptimalThreadMapINS1L_15OutputTileShapeILi64ELi8ELi2ELi1ELi1EEENS1P_ILi1ELi4ELi1ELi1ELi4EEELi128ELi1ELi64EEEdLb0ENSD_9NoPermuteELb1EEENS1K_4warp24FragmentIteratorTensorOpIS16_S19_dNSN_IdLi2ELb1EEESE_EENS1V_20TileIteratorTensorOpIS16_S19_dSE_EENS1L_18SharedLoadIteratorINS1S_18CompactedThreadMapEdLi8EEENS1K_6thread17LinearCombinationIdLi1EddLNS24_9ScaleType4KindE0ELNS_15FloatRoundStyleE2EdEENSB_ILi0ELi4EEELi1ELi1EEENS4_30GemmIdentityThreadblockSwizzleILi1EEELSK_1ELSL_1ELSM_0EEEEEvNT_6ParamsE,(.L_x_28 - _ZN7cutlass6KernelINS_4gemm6kernel13TrmmUniversalINS1_11threadblock13MmaMultistageINS1_9GemmShapeILi64ELi64ELi16EEENS_9transform11threadblock44PredicatedTileAccessIteratorTriangularMatrixINS_11MatrixShapeILi64ELi16EEEdNS_6layout8RowMajorELi1ENS8_29PitchLinearWarpRakedThreadMapINS_16PitchLinearShapeILi16ELi64EEELi128ENSG_ILi16ELi2EEELi1EEELNS_8SideModeE1ELNS_8FillModeE0ELNS_8DiagTypeE3ENS_5ArrayIdLi1ELb1EEEEENS9_25RegularTileAccessIteratorISC_dNSD_40RowMajorTensorOpMultiplicand64bCrosswiseELi1ESJ_Li8EEELNS_4arch14CacheOperation4KindE0ENSA_INSB_ILi16ELi64EEEdSE_Li0ENS8_31PitchLinearWarpStripedThreadMapINSG_ILi64ELi16EEELi128ESI_Li1EEELSK_1ELSL_1ELSM_0ESO_EENSQ_ISW_dNSD_40RowMajorTensorOpMultiplicandCongruous64bELi0ESZ_Li8EEELSV_0EdSE_NS4_9MmaPolicyINS1_4warp11MmaTensorOpINS6_ILi32ELi32ELi16EEEdSR_dS11_dSE_NS14_17MmaTensorOpPolicyINST_3MmaINS6_ILi8ELi8ELi4EEELi32EdSE_dNSD_11ColumnMajorEdSE_NST_13OpMultiplyAddEEENSB_ILi1ELi1EEEEELi1ELb0EbEENSB_ILi0ELi0EEES1G_Li1EEELi3ELNS1_23SharedMemoryClearOptionE1EbEENS_8epilogue11threadblock8EpilogueIS7_S1F_Li1ENS1L_22PredicatedTileIteratorINS1L_26OutputTileOptimalThreadMapINS1L_15OutputTileShapeILi64ELi8ELi2ELi1ELi1EEENS1P_ILi1ELi4ELi1ELi1ELi4EEELi128ELi1ELi64EEEdLb0ENSD_9NoPermuteELb1EEENS1K_4warp24FragmentIteratorTensorOpIS16_S19_dNSN_IdLi2ELb1EEESE_EENS1V_20TileIteratorTensorOpIS16_S19_dSE_EENS1L_18SharedLoadIteratorINS1S_18CompactedThreadMapEdLi8EEENS1K_6thread17LinearCombinationIdLi1EddLNS24_9ScaleType4KindE0ELNS_15FloatRoundStyleE2EdEENSB_ILi0ELi4EEELi1ELi1EEENS4_30GemmIdentityThreadblockSwizzleILi1EEELSK_1ELSL_1ELSM_0EEEEEvNT_6ParamsE)
        .other          _ZN7cutlass6KernelINS_4gemm6kernel13TrmmUniversalINS1_11threadblock13MmaMultistageINS1_9GemmShapeILi64ELi64ELi16EEENS_9transform11threadblock44PredicatedTileAccessIteratorTriangularMatrixINS_11MatrixShapeILi64ELi16EEEdNS_6layout8RowMajorELi1ENS8_29PitchLinearWarpRakedThreadMapINS_16PitchLinearShapeILi16ELi64EEELi128ENSG_ILi16ELi2EEELi1EEELNS_8SideModeE1ELNS_8FillModeE0ELNS_8DiagTypeE3ENS_5ArrayIdLi1ELb1EEEEENS9_25RegularTileAccessIteratorISC_dNSD_40RowMajorTensorOpMultiplicand64bCrosswiseELi1ESJ_Li8EEELNS_4arch14CacheOperation4KindE0ENSA_INSB_ILi16ELi64EEEdSE_Li0ENS8_31PitchLinearWarpStripedThreadMapINSG_ILi64ELi16EEELi128ESI_Li1EEELSK_1ELSL_1ELSM_0ESO_EENSQ_ISW_dNSD_40RowMajorTensorOpMultiplicandCongruous64bELi0ESZ_Li8EEELSV_0EdSE_NS4_9MmaPolicyINS1_4warp11MmaTensorOpINS6_ILi32ELi32ELi16EEEdSR_dS11_dSE_NS14_17MmaTensorOpPolicyINST_3MmaINS6_ILi8ELi8ELi4EEELi32EdSE_dNSD_11ColumnMajorEdSE_NST_13OpMultiplyAddEEENSB_ILi1ELi1EEEEELi1ELb0EbEENSB_ILi0ELi0EEES1G_Li1EEELi3ELNS1_23SharedMemoryClearOptionE1EbEENS_8epilogue11threadblock8EpilogueIS7_S1F_Li1ENS1L_22PredicatedTileIteratorINS1L_26OutputTileOptimalThreadMapINS1L_15OutputTileShapeILi64ELi8ELi2ELi1ELi1EEENS1P_ILi1ELi4ELi1ELi1ELi4EEELi128ELi1ELi64EEEdLb0ENSD_9NoPermuteELb1EEENS1K_4warp24FragmentIteratorTensorOpIS16_S19_dNSN_IdLi2ELb1EEESE_EENS1V_20TileIteratorTensorOpIS16_S19_dSE_EENS1L_18SharedLoadIteratorINS1S_18CompactedThreadMapEdLi8EEENS1K_6thread17LinearCombinationIdLi1EddLNS24_9ScaleType4KindE0ELNS_15FloatRoundStyleE2EdEENSB_ILi0ELi4EEELi1ELi1EEENS4_30GemmIdentityThreadblockSwizzleILi1EEELSK_1ELSL_1ELSM_0EEEEEvNT_6ParamsE,@"STO_CUDA_ENTRY STV_DEFAULT"
_ZN7cutlass6KernelINS_4gemm6kernel13TrmmUniversalINS1_11threadblock13MmaMultistageINS1_9GemmShapeILi64ELi64ELi16EEENS_9transform11threadblock44PredicatedTileAccessIteratorTriangularMatrixINS_11MatrixShapeILi64ELi16EEEdNS_6layout8RowMajorELi1ENS8_29PitchLinearWarpRakedThreadMapINS_16PitchLinearShapeILi16ELi64EEELi128ENSG_ILi16ELi2EEELi1EEELNS_8SideModeE1ELNS_8FillModeE0ELNS_8DiagTypeE3ENS_5ArrayIdLi1ELb1EEEEENS9_25RegularTileAccessIteratorISC_dNSD_40RowMajorTensorOpMultiplicand64bCrosswiseELi1ESJ_Li8EEELNS_4arch14CacheOperation4KindE0ENSA_INSB_ILi16ELi64EEEdSE_Li0ENS8_31PitchLinearWarpStripedThreadMapINSG_ILi64ELi16EEELi128ESI_Li1EEELSK_1ELSL_1ELSM_0ESO_EENSQ_ISW_dNSD_40RowMajorTensorOpMultiplicandCongruous64bELi0ESZ_Li8EEELSV_0EdSE_NS4_9MmaPolicyINS1_4warp11MmaTensorOpINS6_ILi32ELi32ELi16EEEdSR_dS11_dSE_NS14_17MmaTensorOpPolicyINST_3MmaINS6_ILi8ELi8ELi4EEELi32EdSE_dNSD_11ColumnMajorEdSE_NST_13OpMultiplyAddEEENSB_ILi1ELi1EEEEELi1ELb0EbEENSB_ILi0ELi0EEES1G_Li1EEELi3ELNS1_23SharedMemoryClearOptionE1EbEENS_8epilogue11threadblock8EpilogueIS7_S1F_Li1ENS1L_22PredicatedTileIteratorINS1L_26OutputTileOptimalThreadMapINS1L_15OutputTileShapeILi64ELi8ELi2ELi1ELi1EEENS1P_ILi1ELi4ELi1ELi1ELi4EEELi128ELi1ELi64EEEdLb0ENSD_9NoPermuteELb1EEENS1K_4warp24FragmentIteratorTensorOpIS16_S19_dNSN_IdLi2ELb1EEESE_EENS1V_20TileIteratorTensorOpIS16_S19_dSE_EENS1L_18SharedLoadIteratorINS1S_18CompactedThreadMapEdLi8EEENS1K_6thread17LinearCombinationIdLi1EddLNS24_9ScaleType4KindE0ELNS_15FloatRoundStyleE2EdEENSB_ILi0ELi4EEELi1ELi1EEENS4_30GemmIdentityThreadblockSwizzleILi1EEELSK_1ELSL_1ELSM_0EEEEEvNT_6ParamsE:
[----:B------:R-:W-:Y:S08]  /*0000*/  LDC R1, c[0x0][0x37c] ;  /* 0x0000df00ff017b82 */ /* 0x000ff00000000800 */
[----:B------:R-:W1:Y:S01]  /*0010*/  S2UR UR7, SR_CTAID.Y ;  /* 0x00000000000779c3 */ /* 0x000e620000002600 */
[----:B------:R-:W2:Y:S01]  /*0020*/  LDCU UR32, c[0x0][0x398] ;  /* 0x00007300ff2077ac */ /* 0x000ea20008000800 */
[----:B------:R-:W3:Y:S06]  /*0030*/  LDCU UR4, c[0x0][0x390] ;  /* 0x00007200ff0477ac */ /* 0x000eec0008000800 */
[----:B------:R-:W4:Y:S01]  /*0040*/  S2UR UR5, SR_CTAID.X ;  /* 0x00000000000579c3 */ /* 0x000f220000002500 */
[----:B------:R-:W-:Y:S01]  /*0050*/  UMOV UR6, 0xffffffff ;  /* 0xffffffff00067882 */ /* 0x000fe20000000000 */
[----:B------:R-:W3:Y:S01]  /*0060*/  LDCU UR19, c[0x0][0x38c] ;  /* 0x00007180ff1377ac */ /* 0x000ee20008000800 */
[----:B--2---:R-:W-:-:S02]  /*0070*/  USHF.L.U32 UR6, UR6, UR32, URZ ;  /* 0x0000002006067299 */ /* 0x004fc400080006ff */
[----:B-1----:R-:W-:Y:S02]  /*0080*/  USHF.L.U32 UR7, UR7, UR32, URZ ;  /* 0x0000002007077299 */ /* 0x002fe400080006ff */
[----:B----4-:R-:W-:Y:S02]  /*0090*/  ULOP3.LUT UR6, UR5, UR6, URZ, 0x30, !UPT ;  /* 0x0000000605067292 */ /* 0x010fe4000f8e30ff */
[----:B------:R-:W-:Y:S02]  /*00a0*/  USHF.R.U32.HI UR32, URZ, UR32, UR5 ;  /* 0x00000020ff207299 */ /* 0x000fe40008011605 */
[----:B------:R-:W-:-:S04]  /*00b0*/  UIADD3 UR31, UPT, UPT, UR7, UR6, URZ ;  /* 0x00000006071f7290 */ /* 0x000fc8000fffe0ff */
[----:B---3--:R-:W-:-:S04]  /*00c0*/  UISETP.GE.AND UP0, UPT, UR31, UR4, UPT ;  /* 0x000000041f00728c */ /* 0x008fc8000bf06270 */
[----:B------:R-:W-:-:S06]  /*00d0*/  UISETP.GE.OR UP0, UPT, UR32, UR19, UP0 ;  /* 0x000000132000728c */ /* 0x000fcc0008706670 */
[----:B------:R-:W-:-:S13]  /*00e0*/  PLOP3.LUT P0, PT, PT, PT, UP0, 0x80, 0x8 ;  /* 0x000000000008781c */ /* 0x000fda0003f0f008 */
[----:B------:R-:W-:Y:S05]  /*00f0*/  @P0 EXIT ;  /* 0x000000000000094d */ /* 0x000fea0003800000 */
[----:B------:R-:W1:Y:S01]  /*0100*/  LDCU UR18, c[0x0][0x460] ;  /* 0x00008c00ff1277ac */ /* 0x000e620008000800 */
[----:B------:R-:W2:Y:S01]  /*0110*/  S2UR UR20, SR_CTAID.Z ;  /* 0x00000000001479c3 */ /* 0x000ea20000002700 */
[----:B------:R-:W3:Y:S01]  /*0120*/  LDCU.64 UR6, c[0x0][0x470] ;  /* 0x00008e00ff0677ac */ /* 0x000ee20008000a00 */
[----:B------:R-:W4:Y:S01]  /*0130*/  LDCU.64 UR4, c[0x0][0x478] ;  /* 0x00008f00ff0477ac */ /* 0x000f220008000a00 */
[----:B------:R-:W2:Y:S01]  /*0140*/  LDCU UR30, c[0x0][0x388] ;  /* 0x00007100ff1e77ac */ /* 0x000ea20008000800 */
[----:B------:R-:W2:Y:S01]  /*0150*/  LDCU.64 UR34, c[0x0][0x358] ;  /* 0x00006b00ff2277ac */ /* 0x000ea20008000a00 */
[----:B-1----:R-:W-:Y:S01]  /*0160*/  UISETP.GT.U32.AND UP0, UPT, UR18, 0x1, UPT ;  /* 0x000000011200788c */ /* 0x002fe2000bf04070 */
[----:B---3--:R-:W-:Y:S02]  /*0170*/  IMAD.U32 R4, RZ, RZ, UR6 ;  /* 0x00000006ff047e24 */ /* 0x008fe4000f8e00ff */
[----:B------:R-:W-:Y:S01]  /*0180*/  IMAD.U32 R5, RZ, RZ, UR7 ;  /* 0x00000007ff057e24 */ /* 0x000fe2000f8e00ff */
[----:B----4-:R-:W-:-:S02]  /*0190*/  MOV R30, UR4 ;  /* 0x00000004001e7c02 */ /* 0x010fc40008000f00 */
[----:B------:R-:W-:-:S03]  /*01a0*/  MOV R31, UR5 ;  /* 0x00000005001f7c02 */ /* 0x000fc60008000f00 */
[----:B--2---:R-:W-:Y:S05]  /*01b0*/  BRA.U UP0, `(.L_x_0) ;  /* 0x0000000100207547 */ /* 0x004fea000b800000 */
[----:B------:R-:W1:Y:S01]  /*01c0*/  LDCU UR30, c[0x0][0x468] ;  /* 0x00008d00ff1e77ac */ /* 0x000e620008000800 */
[----:B------:R-:W2:Y:S01]  /*01d0*/  LDCU UR4, c[0x0][0x394] ;  /* 0x00007280ff0477ac */ /* 0x000ea20008000800 */
[----:B------:R-:W-:Y:S02]  /*01e0*/  UIADD3 UR5, UPT, UPT, UR20, 0x1, URZ ;  /* 0x0000000114057890 */ /* 0x000fe4000fffe0ff */
[----:B-1----:R-:W-:-:S04]  /*01f0*/  UIMAD UR6, UR20, UR30, URZ ;  /* 0x0000001e140672a4 */ /* 0x002fc8000f8e02ff */
[----:B------:R-:W-:Y:S02]  /*0200*/  UIADD3 UR30, UPT, UPT, UR6, UR30, URZ ;  /* 0x0000001e061e7290 */ /* 0x000fe4000fffe0ff */
[----:B--2---:R-:W-:-:S11]  /*0210*/  UISETP.GE.AND UP0, UPT, UR5, UR4, UPT ;  /* 0x000000040500728c */ /* 0x004fd6000bf06270 */
[----:B------:R-:W1:Y:S01]  /*0220*/  @UP0 LDCU UR30, c[0x0][0x388] ;  /* 0x00007100ff1e07ac */ /* 0x000e620008000800 */
[----:B------:R-:W-:Y:S05]  /*0230*/  BRA `(.L_x_1) ;  /* 0x00000000006c7947 */ /* 0x000fea0003800000 */
.L_x_0:
[----:B------:R-:W-:Y:S01]  /*0240*/  UISETP.NE.AND UP0, UPT, UR18, 0x3, UPT ;  /* 0x000000031200788c */ /* 0x000fe2000bf05270 */
[----:B------:R-:W-:-:S08]  /*0250*/  UMOV UR6, URZ ;  /* 0x000000ff00067c82 */ /* 0x000fd00008000000 */
[----:B------:R-:W-:Y:S05]  /*0260*/  BRA.U !UP0, `(.L_x_2) ;  /* 0x00000001083c7547 */ /* 0x000fea000b800000 */
[----:B------:R-:W-:-:S09]  /*0270*/  UISETP.NE.AND UP0, UPT, UR18, 0x2, UPT ;  /* 0x000000021200788c */ /* 0x000fd2000bf05270 */
[----:B------:R-:W-:Y:S05]  /*0280*/  BRA.U UP0, `(.L_x_1) ;  /* 0x0000000100587547 */ /* 0x000fea000b800000 */
[----:B------:R-:W1:Y:S08]  /*0290*/  LDC.64 R6, c[0x0][0x488] ;  /* 0x00012200ff067b82 */ /* 0x000e700000000a00 */
[----:B------:R-:W2:Y:S08]  /*02a0*/  LDC.64 R2, c[0x0][0x490] ;  /* 0x00012400ff027b82 */ /* 0x000eb00000000a00 */
[----:B------:R-:W3:Y:S08]  /*02b0*/  LDC.64 R4, c[0x0][0x470] ;  /* 0x00011c00ff047b82 */ /* 0x000ef00000000a00 */
[----:B------:R-:W4:Y:S01]  /*02c0*/  LDC.64 R30, c[0x0][0x478] ;  /* 0x00011e00ff1e7b82 */ /* 0x000f220000000a00 */
[----:B-1----:R-:W-:-:S04]  /*02d0*/  IMAD.WIDE.U32 R10, R6, UR20, RZ ;  /* 0x00000014060a7c25 */ /* 0x002fc8000f8e00ff */
[----:B------:R-:W-:Y:S02]  /*02e0*/  IMAD R7, R7, UR20, R11 ;  /* 0x0000001407077c24 */ /* 0x000fe4000f8e020b */
[----:B--2---:R-:W-:-:S04]  /*02f0*/  IMAD.WIDE.U32 R8, R2, UR20, RZ ;  /* 0x0000001402087c25 */ /* 0x004fc8000f8e00ff */
[----:B------:R-:W-:Y:S01]  /*0300*/  IMAD R3, R3, UR20, R9 ;  /* 0x0000001403037c24 */ /* 0x000fe2000f8e0209 */
[----:B---3--:R-:W-:-:S04]  /*0310*/  LEA R4, P1, R10, R4, 0x3 ;  /* 0x000000040a047211 */ /* 0x008fc800078218ff */
[----:B------:R-:W-:Y:S02]  /*0320*/  LEA.HI.X R5, R10, R5, R7, 0x3, P1 ;  /* 0x000000050a057211 */ /* 0x000fe400008f1c07 */
[----:B----4-:R-:W-:-:S04]  /*0330*/  LEA R30, P0, R8, R30, 0x3 ;  /* 0x0000001e081e7211 */ /* 0x010fc800078018ff */
[----:B------:R-:W-:Y:S01]  /*0340*/  LEA.HI.X R31, R8, R31, R3, 0x3, P0 ;  /* 0x0000001f081f7211 */ /* 0x000fe200000f1c03 */
[----:B------:R-:W-:Y:S08]  /*0350*/  BRA `(.L_x_1) ;  /* 0x0000000000247947 */ /* 0x000ff00003800000 */
.L_x_2:
[----:B------:R-:W1:Y:S02]  /*0360*/  LDCU.128 UR8, c[0x0][0x470] ;  /* 0x00008e00ff0877ac */ /* 0x000e640008000c00 */
[----:B-1----:R-:W-:Y:S02]  /*0370*/  UIMAD.WIDE.U32 UR8, UR20, 0x8, UR8 ;  /* 0x00000008140878a5 */ /* 0x002fe4000f8e0008 */
[----:B------:R-:W-:-:S04]  /*0380*/  UIMAD.WIDE.U32 UR10, UR20, 0x8, UR10 ;  /* 0x00000008140a78a5 */ /* 0x000fc8000f8e000a */
[----:B------:R-:W-:Y:S02]  /*0390*/  IMAD.U32 R4, RZ, RZ, UR8 ;  /* 0x00000008ff047e24 */ /* 0x000fe4000f8e00ff */
[----:B------:R-:W-:Y:S01]  /*03a0*/  IMAD.U32 R5, RZ, RZ, UR9 ;  /* 0x00000009ff057e24 */ /* 0x000fe2000f8e00ff */
[----:B------:R-:W-:Y:S02]  /*03b0*/  MOV R30, UR10 ;  /* 0x0000000a001e7c02 */ /* 0x000fe40008000f00 */
[----:B------:R-:W-:-:S03]  /*03c0*/  MOV R31, UR11 ;  /* 0x0000000b001f7c02 */ /* 0x000fc60008000f00 */
[----:B------:R-:W4:Y:S04]  /*03d0*/  LDG.E.64 R4, desc[UR34][R4.64] ;  /* 0x0000002204047981 */ /* 0x000f28000c1e1b00 */
[----:B------:R-:W4:Y:S02]  /*03e0*/  LDG.E.64 R30, desc[UR34][R30.64] ;  /* 0x000000221e1e7981 */ /* 0x000f24000c1e1b00 */
.L_x_1:
[----:B------:R-:W2:Y:S01]  /*03f0*/  S2R R101, SR_TID.X ;  /* 0x0000000000657919 */ /* 0x000ea20000002100 */
[----:B------:R-:W-:Y:S01]  /*0400*/  USHF.L.U32 UR8, UR31, 0x6, URZ ;  /* 0x000000061f087899 */ /* 0x000fe200080006ff */
[----:B------:R-:W3:Y:S01]  /*0410*/  LDC.U8 R102, c[0x0][0x3d0] ;  /* 0x0000f400ff667b82 */ /* 0x000ee20000000000 */
[----:B------:R-:W1:Y:S01]  /*0420*/  LDCU.64 UR4, c[0x0][0x3c8] ;  /* 0x00007900ff0477ac */ /* 0x000e620008000a00 */
[----:B------:R-:W-:Y:S01]  /*0430*/  IMAD.U32 R111, RZ, RZ, UR32 ;  /* 0x00000020ff6f7e24 */ /* 0x000fe2000f8e00ff */
[----:B------:R-:W-:Y:S02]  /*0440*/  CS2R R54, SRZ ;  /* 0x0000000000367805 */ /* 0x000fe4000001ff00 */
[----:B------:R-:W-:Y:S01]  /*0450*/  CS2R R52, SRZ ;  /* 0x0000000000347805 */ /* 0x000fe2000001ff00 */
[----:B------:R-:W-:Y:S01]  /*0460*/  UIADD3 UR7, UPT, UPT, UR8, UR6, URZ ;  /* 0x0000000608077290 */ /* 0x000fe2000fffe0ff */
[----:B------:R-:W-:Y:S01]  /*0470*/  IMAD.U32 R20, RZ, RZ, UR8 ;  /* 0x00000008ff147e24 */ /* 0x000fe2000f8e00ff */
[----:B------:R-:W1:Y:S01]  /*0480*/  LDCU UR33, c[0x0][0x3d4] ;  /* 0x00007a80ff2177ac */ /* 0x000e620008000800 */
[----:B------:R-:W1:Y:S01]  /*0490*/  S2UR UR29, SR_CgaCtaId ;  /* 0x00000000001d79c3 */ /* 0x000e620000008800 */
[----:B------:R-:W-:-:S02]  /*04a0*/  CS2R R50, SRZ ;  /* 0x0000000000327805 */ /* 0x000fc4000001ff00 */
[----:B------:R-:W-:Y:S01]  /*04b0*/  CS2R R48, SRZ ;  /* 0x0000000000307805 */ /* 0x000fe2000001ff00 */
[----:B------:R-:W1:Y:S01]  /*04c0*/  LDCU.64 UR16, c[0x0][0x380] ;  /* 0x00007000ff1077ac */ /* 0x000e620008000a00 */
[----:B------:R-:W-:Y:S02]  /*04d0*/  CS2R R58, SRZ ;  /* 0x00000000003a7805 */ /* 0x000fe4000001ff00 */
[----:B------:R-:W-:Y:S02]  /*04e0*/  CS2R R56, SRZ ;  /* 0x0000000000387805 */ /* 0x000fe4000001ff00 */
[----:B------:R-:W-:Y:S01]  /*04f0*/  CS2R R46, SRZ ;  /* 0x00000000002e7805 */ /* 0x000fe2000001ff00 */
[----:B------:R-:W-:Y:S01]  /*0500*/  USHF.L.U32 UR25, UR31, 0x2, URZ ;  /* 0x000000021f197899 */ /* 0x000fe200080006ff */
[----:B------:R-:W-:Y:S01]  /*0510*/  CS2R R44, SRZ ;  /* 0x00000000002c7805 */ /* 0x000fe2000001ff00 */
[----:B------:R-:W1:Y:S01]  /*0520*/  LDCU.64 UR14, c[0x0][0x3b0] ;  /* 0x00007600ff0e77ac */ /* 0x000e620008000a00 */
[----:B------:R-:W-:-:S02]  /*0530*/  CS2R R62, SRZ ;  /* 0x00000000003e7805 */ /* 0x000fc4000001ff00 */
[----:B------:R-:W-:Y:S02]  /*0540*/  CS2R R60, SRZ ;  /* 0x00000000003c7805 */ /* 0x000fe4000001ff00 */
[----:B------:R-:W-:Y:S01]  /*0550*/  CS2R R42, SRZ ;  /* 0x00000000002a7805 */ /* 0x000fe2000001ff00 */
[----:B------:R-:W1:Y:S01]  /*0560*/  LDCU.64 UR12, c[0x0][0x3d8] ;  /* 0x00007b00ff0c77ac */ /* 0x000e620008000a00 */
[----:B------:R-:W-:Y:S02]  /*0570*/  CS2R R40, SRZ ;  /* 0x0000000000287805 */ /* 0x000fe4000001ff00 */
[----:B------:R-:W-:Y:S02]  /*0580*/  CS2R R66, SRZ ;  /* 0x0000000000427805 */ /* 0x000fe4000001ff00 */
[----:B---3--:R-:W-:Y:S01]  /*0590*/  ISETP.NE.AND P4, PT, R102, RZ, PT ;  /* 0x000000ff6600720c */ /* 0x008fe20003f85270 */
[----:B------:R-:W3:Y:S01]  /*05a0*/  LDCU.64 UR10, c[0x0][0x3b8] ;  /* 0x00007700ff0a77ac */ /* 0x000ee20008000a00 */
[----:B------:R-:W-:-:S02]  /*05b0*/  CS2R R64, SRZ ;  /* 0x0000000000407805 */ /* 0x000fc4000001ff00 */
[----:B------:R-:W-:Y:S02]  /*05c0*/  CS2R R38, SRZ ;  /* 0x0000000000267805 */ /* 0x000fe4000001ff00 */
[----:B------:R-:W-:Y:S01]  /*05d0*/  CS2R R36, SRZ ;  /* 0x0000000000247805 */ /* 0x000fe2000001ff00 */
[----:B------:R-:W3:Y:S01]  /*05e0*/  LDCU.64 UR8, c[0x0][0x3e0] ;  /* 0x00007c00ff0877ac */ /* 0x000ee20008000a00 */
[--C-:B--2---:R-:W-:Y:S01]  /*05f0*/  SHF.R.U32.HI R27, RZ, 0x4, R101.reuse ;  /* 0x00000004ff1b7819 */ /* 0x104fe20000011665 */
[----:B------:R-:W-:Y:S01]  /*0600*/  IMAD.SHL.U32 R17, R101, 0x2, RZ ;  /* 0x0000000265117824 */ /* 0x000fe200078e00ff */
[----:B------:R-:W-:Y:S02]  /*0610*/  SHF.R.U32.HI R0, RZ, 0x5, R101 ;  /* 0x00000005ff007819 */ /* 0x000fe40000011665 */
[----:B------:R-:W-:Y:S02]  /*0620*/  CS2R R34, SRZ ;  /* 0x0000000000227805 */ /* 0x000fe4000001ff00 */
[----:B------:R-:W-:-:S02]  /*0630*/  LOP3.LUT R27, R27, 0x1, RZ, 0xc0, !PT ;  /* 0x000000011b1b7812 */ /* 0x000fc400078ec0ff */
[----:B------:R-:W-:Y:S02]  /*0640*/  LOP3.LUT R20, R20, 0xf, R101, 0xf8, !PT ;  /* 0x0000000f14147812 */ /* 0x000fe400078ef865 */
[----:B------:R-:W-:Y:S01]  /*0650*/  LOP3.LUT R86, R101, 0xf, RZ, 0xc0, !PT ;  /* 0x0000000f65567812 */ /* 0x000fe200078ec0ff */
[----:B------:R-:W-:Y:S01]  /*0660*/  IMAD R25, R0, 0x2, R27 ;  /* 0x0000000200197824 */ /* 0x000fe200078e021b */
[----:B------:R-:W-:Y:S01]  /*0670*/  SHF.R.S32.HI R21, RZ, 0x1f, R20 ;  /* 0x0000001fff157819 */ /* 0x000fe20000011414 */
[C---:B-1----:R-:W-:Y:S01]  /*0680*/  VIADD R9, R20.reuse, UR33 ;  /* 0x0000002114097c36 */ /* 0x042fe20008000000 */
[----:B------:R-:W-:Y:S01]  /*0690*/  BAR.SYNC.DEFER_BLOCKING 0x0 ;  /* 0x0000000000007b1d */ /* 0x000fe20000010000 */
[----:B------:R-:W-:Y:S01]  /*06a0*/  VIADD R10, R25, UR7 ;  /* 0x00000007190a7c36 */ /* 0x000fe20008000000 */
[----:B------:R-:W-:Y:S02]  /*06b0*/  ISETP.GE.AND P6, PT, R20, UR17, PT ;  /* 0x0000001114007c0c */ /* 0x000fe4000bfc6270 */
[----:B------:R-:W-:Y:S01]  /*06c0*/  SHF.R.U32.HI R26, RZ, 0x1, R101 ;  /* 0x00000001ff1a7819 */ /* 0x000fe20000011665 */
[C---:B------:R-:W-:Y:S01]  /*06d0*/  VIADD R2, R10.reuse, 0x10 ;  /* 0x000000100a027836 */ /* 0x040fe20000000000 */
[----:B------:R-:W-:Y:S01]  /*06e0*/  SHF.R.S32.HI R3, RZ, 0x1f, R10 ;  /* 0x0000001fff037819 */ /* 0x000fe2000001140a */
[----:B------:R-:W-:Y:S01]  /*06f0*/  IMAD.WIDE.U32 R12, R10, UR4, R20 ;  /* 0x000000040a0c7c25 */ /* 0x000fe2000f8e0014 */
[----:B------:R-:W-:-:S02]  /*0700*/  ISETP.GE.AND P2, PT, R9, R10, PT ;  /* 0x0000000a0900720c */ /* 0x000fc40003f46270 */
[----:B------:R-:W-:Y:S01]  /*0710*/  ISETP.GE.AND P1, PT, R9, R2, PT ;  /* 0x000000020900720c */ /* 0x000fe20003f26270 */
[----:B------:R-:W-:Y:S01]  /*0720*/  IMAD R3, R3, UR4, RZ ;  /* 0x0000000403037c24 */ /* 0x000fe2000f8e02ff */
[----:B----4-:R-:W-:Y:S01]  /*0730*/  LEA R30, P0, R12, R30, 0x3 ;  /* 0x0000001e0c1e7211 */ /* 0x010fe200078018ff */
[C---:B------:R-:W-:Y:S01]  /*0740*/  VIADD R122, R10.reuse, 0x20 ;  /* 0x000000200a7a7836 */ /* 0x040fe20000000000 */
[----:B------:R-:W-:Y:S01]  /*0750*/  SEL R7, RZ, 0x1, !P2 ;  /* 0x00000001ff077807 */ /* 0x000fe20005000000 */
[C---:B------:R-:W-:Y:S01]  /*0760*/  IMAD R6, R10.reuse, UR5, R3 ;  /* 0x000000050a067c24 */ /* 0x040fe2000f8e0203 */
[----:B------:R-:W-:Y:S01]  /*0770*/  SEL R3, RZ, 0x1, !P1 ;  /* 0x00000001ff037807 */ /* 0x000fe20004800000 */
[----:B------:R-:W1:Y:S01]  /*0780*/  LDCU.64 UR4, c[0x0][0x3a0] ;  /* 0x00007400ff0477ac */ /* 0x000e620008000a00 */
[----:B------:R-:W-:Y:S01]  /*0790*/  ISETP.GE.OR P2, PT, R10, R9, !P4 ;  /* 0x000000090a00720c */ /* 0x000fe20006746670 */
[----:B------:R-:W-:Y:S01]  /*07a0*/  IMAD.IADD R6, R13, 0x1, R6 ;  /* 0x000000010d067824 */ /* 0x000fe200078e0206 */
[----:B------:R-:W-:-:S02]  /*07b0*/  LOP3.LUT P5, RZ, R102, 0xff, R3, 0xc8, !PT ;  /* 0x000000ff66ff7812 */ /* 0x000fc400078ac803 */
[----:B------:R-:W-:Y:S02]  /*07c0*/  P2R R3, PR, RZ, 0x10 ;  /* 0x00000010ff037803 */ /* 0x000fe40000000000 */
[----:B------:R-:W-:Y:S01]  /*07d0*/  LEA.HI.X R31, R12, R31, R6, 0x3, P0 ;  /* 0x0000001f0c1f7211 */ /* 0x000fe200000f1c06 */
[----:B------:R-:W-:Y:S01]  /*07e0*/  VIADD R12, R86, UR7 ;  /* 0x00000007560c7c36 */ /* 0x000fe20008000000 */
[----:B------:R-:W-:Y:S01]  /*07f0*/  ISETP.GE.AND P0, PT, R9, R122, PT ;  /* 0x0000007a0900720c */ /* 0x000fe20003f06270 */
[----:B------:R-:W-:Y:S01]  /*0800*/  IMAD R6, R0, 0xe, R25 ;  /* 0x0000000e00067824 */ /* 0x000fe200078e0219 */
[----:B------:R-:W-:Y:S02]  /*0810*/  ISETP.LT.AND P4, PT, R2, UR30, !P6 ;  /* 0x0000001e02007c0c */ /* 0x000fe4000f781270 */
[----:B------:R-:W-:Y:S01]  /*0820*/  SEL R3, RZ, 0x1, !P0 ;  /* 0x00000001ff037807 */ /* 0x000fe20004000000 */
[----:B------:R-:W-:Y:S01]  /*0830*/  IMAD R111, R111, 0x40, R6 ;  /* 0x000000406f6f7824 */ /* 0x000fe200078e0206 */
[----:B------:R-:W-:-:S02]  /*0840*/  ISETP.NE.AND P0, PT, R102, RZ, PT ;  /* 0x000000ff6600720c */ /* 0x000fc40003f05270 */
[----:B------:R-:W-:Y:S01]  /*0850*/  LOP3.LUT P1, RZ, R102, 0xff, R7, 0xc8, !PT ;  /* 0x000000ff66ff7812 */ /* 0x000fe2000782c807 */
[C---:B------:R-:W-:Y:S01]  /*0860*/  VIADD R110, R111.reuse, 0x2 ;  /* 0x000000026f6e7836 */ /* 0x040fe20000000000 */
[----:B------:R-:W-:Y:S01]  /*0870*/  ISETP.GE.OR P0, PT, R2, R9, !P0 ;  /* 0x000000090200720c */ /* 0x000fe20004706670 */
[C---:B------:R-:W-:Y:S01]  /*0880*/  VIADD R109, R111.reuse, 0x4 ;  /* 0x000000046f6d7836 */ /* 0x040fe20000000000 */
[--C-:B------:R-:W-:Y:S01]  /*0890*/  SHF.R.S32.HI R13, RZ, 0x1f, R12.reuse ;  /* 0x0000001fff0d7819 */ /* 0x100fe2000001140c */
[C---:B------:R-:W-:Y:S01]  /*08a0*/  VIADD R108, R111.reuse, 0x6 ;  /* 0x000000066f6c7836 */ /* 0x040fe20000000000 */
[----:B------:R-:W-:Y:S01]  /*08b0*/  ISETP.LT.AND P3, PT, R10, UR30, !P6 ;  /* 0x0000001e0a007c0c */ /* 0x000fe2000f761270 */
[C---:B------:R-:W-:Y:S01]  /*08c0*/  VIADD R107, R111.reuse, 0x8 ;  /* 0x000000086f6b7836 */ /* 0x040fe20000000000 */
[----:B------:R-:W-:Y:S01]  /*08d0*/  PLOP3.LUT P5, PT, P5, P4, P0, 0x80, 0x0 ;  /* 0x000000000000781c */ /* 0x000fe20002fa9000 */
[----:B-1----:R-:W-:Y:S01]  /*08e0*/  IMAD.WIDE.U32 R14, R111, UR4, R12 ;  /* 0x000000046f0e7c25 */ /* 0x002fe2000f8e000c */
[----:B------:R-:W-:-:S02]  /*08f0*/  ISETP.NE.AND P0, PT, R102, RZ, PT ;  /* 0x000000ff6600720c */ /* 0x000fc40003f05270 */
[----:B------:R-:W-:Y:S01]  /*0900*/  PLOP3.LUT P3, PT, P1, P3, P2, 0x80, 0x0 ;  /* 0x000000000000781c */ /* 0x000fe20000f67020 */
[C---:B------:R-:W-:Y:S01]  /*0910*/  IMAD R6, R111.reuse, UR5, R15 ;  /* 0x000000056f067c24 */ /* 0x040fe2000f8e020f */
[----:B------:R-:W-:Y:S01]  /*0920*/  LOP3.LUT P2, RZ, R102, 0xff, R3, 0xc8, !PT ;  /* 0x000000ff66ff7812 */ /* 0x000fe2000784c803 */
[C---:B------:R-:W-:Y:S01]  /*0930*/  VIADD R106, R111.reuse, 0xa ;  /* 0x0000000a6f6a7836 */ /* 0x040fe20000000000 */
[C---:B------:R-:W-:Y:S01]  /*0940*/  ISETP.LT.AND P1, PT, R122.reuse, UR30, !P6 ;  /* 0x0000001e7a007c0c */ /* 0x040fe2000f721270 */
[----:B------:R-:W-:Y:S01]  /*0950*/  VIADD R105, R111, 0xc ;  /* 0x0000000c6f697836 */ /* 0x000fe20000000000 */
[----:B------:R-:W-:Y:S01]  /*0960*/  ISETP.GE.OR P0, PT, R122, R9, !P0 ;  /* 0x000000097a00720c */ /* 0x000fe20004706670 */
[----:B------:R-:W-:Y:S01]  /*0970*/  UIADD3 UR5, UPT, UPT, UR30, 0xf, -UR6 ;  /* 0x0000000f1e057890 */ /* 0x000fe2000fffe806 */
[----:B------:R-:W-:Y:S01]  /*0980*/  ISETP.GE.AND P4, PT, R109, UR16, PT ;  /* 0x000000106d007c0c */ /* 0x000fe2000bf86270 */
[----:B------:R-:W-:Y:S01]  /*0990*/  VIADD R104, R111, 0xe ;  /* 0x0000000e6f687836 */ /* 0x000fe20000000000 */
[----:B------:R-:W-:Y:S01]  /*09a0*/  PLOP3.LUT P2, PT, P2, P1, P0, 0x80, 0x0 ;  /* 0x000000000000781c */ /* 0x000fe20001743000 */
[----:B------:R-:W-:Y:S01]  /*09b0*/  USHF.R.S32.HI UR4, URZ, 0x1f, UR5 ;  /* 0x0000001fff047899 */ /* 0x000fe20008011405 */
[----:B------:R-:W-:-:S02]  /*09c0*/  LEA R4, P1, R14, R4, 0x3 ;  /* 0x000000040e047211 */ /* 0x000fc400078218ff */
[----:B------:R-:W-:Y:S01]  /*09d0*/  ISETP.GE.AND P0, PT, R12, UR30, PT ;  /* 0x0000001e0c007c0c */ /* 0x000fe2000bf06270 */
[----:B------:R-:W-:Y:S01]  /*09e0*/  ULEA.HI UR4, UR4, UR5, URZ, 0x4 ;  /* 0x0000000504047291 */ /* 0x000fe2000f8f20ff */
[----:B------:R-:W-:Y:S02]  /*09f0*/  P2R R11, PR, RZ, 0x4 ;  /* 0x00000004ff0b7803 */ /* 0x000fe40000000000 */
[----:B------:R-:W-:Y:S01]  /*0a00*/  LEA.HI.X R5, R14, R5, R6, 0x3, P1 ;  /* 0x000000050e057211 */ /* 0x000fe200008f1c06 */
[----:B------:R-:W-:Y:S01]  /*0a10*/  ULEA.HI.SX32 UR25, UR4, -UR25, 0x1c ;  /* 0x8000001904197291 */ /* 0x000fe2000f8fe2ff */
[----:B------:R-:W-:Y:S02]  /*0a20*/  SEL R19, RZ, 0x2, P0 ;  /* 0x00000002ff137807 */ /* 0x000fe40000000000 */
[----:B------:R-:W-:Y:S01]  /*0a30*/  SEL R16, RZ, 0x4, P0 ;  /* 0x00000004ff107807 */ /* 0x000fe20000000000 */
[----:B------:R-:W-:Y:S01]  /*0a40*/  UMOV UR4, 0x400 ;  /* 0x0000040000047882 */ /* 0x000fe20000000000 */
[----:B------:R-:W-:Y:S01]  /*0a50*/  ISETP.LT.AND P1, PT, R111, UR16, !P0 ;  /* 0x000000106f007c0c */ /* 0x000fe2000c721270 */
[----:B------:R-:W-:Y:S01]  /*0a60*/  ULEA UR29, UR29, UR4, 0x18 ;  /* 0x000000041d1d7291 */ /* 0x000fe2000f8ec0ff */
[----:B------:R-:W-:Y:S01]  /*0a70*/  ISETP.GE.AND P2, PT, R110, UR16, PT ;  /* 0x000000106e007c0c */ /* 0x000fe2000bf46270 */
[----:B------:R-:W-:Y:S01]  /*0a80*/  UISETP.NE.AND UP0, UPT, UR25, 0x1, UPT ;  /* 0x000000011900788c */ /* 0x000fe2000bf05270 */
[----:B------:R-:W-:-:S02]  /*0a90*/  SEL R13, RZ, 0x8, P0 ;  /* 0x00000008ff0d7807 */ /* 0x000fc40000000000 */
[----:B------:R-:W-:Y:S02]  /*0aa0*/  SEL R8, RZ, 0x100, P0 ;  /* 0x00000100ff087807 */ /* 0x000fe40000000000 */
[----:B------:R-:W-:Y:S02]  /*0ab0*/  SEL R7, RZ, 0x200, P0 ;  /* 0x00000200ff077807 */ /* 0x000fe40000000000 */
[----:B------:R-:W-:Y:S02]  /*0ac0*/  SEL R6, RZ, 0x400, P0 ;  /* 0x00000400ff067807 */ /* 0x000fe40000000000 */
[----:B------:R-:W-:Y:S02]  /*0ad0*/  SEL R18, RZ, 0x1, !P1 ;  /* 0x00000001ff127807 */ /* 0x000fe40004800000 */
[----:B------:R-:W-:Y:S02]  /*0ae0*/  SEL R3, RZ, 0x800, P0 ;  /* 0x00000800ff037807 */ /* 0x000fe40000000000 */
[----:B------:R-:W-:-:S02]  /*0af0*/  SEL R19, R19, RZ, !P2 ;  /* 0x000000ff13137207 */ /* 0x000fc40005000000 */
[----:B------:R-:W-:Y:S02]  /*0b00*/  SEL R16, R16, RZ, !P4 ;  /* 0x000000ff10107207 */ /* 0x000fe40006000000 */
[----:B------:R-:W-:Y:S02]  /*0b10*/  ISETP.GE.AND P0, PT, R108, UR16, PT ;  /* 0x000000106c007c0c */ /* 0x000fe4000bf06270 */
[----:B------:R-:W-:Y:S02]  /*0b20*/  IADD3 R16, PT, PT, R16, R19, R18 ;  /* 0x0000001310107210 */ /* 0x000fe40007ffe012 */
[----:B------:R-:W-:Y:S02]  /*0b30*/  P2R R18, PR, RZ, 0x1 ;  /* 0x00000001ff127803 */ /* 0x000fe40000000000 */
[----:B------:R-:W-:Y:S02]  /*0b40*/  SEL R13, R13, RZ, !P0 ;  /* 0x000000ff0d0d7207 */ /* 0x000fe40004000000 */
[----:B------:R-:W-:-:S02]  /*0b50*/  ISETP.GE.AND P0, PT, R107, UR16, PT ;  /* 0x000000106b007c0c */ /* 0x000fc4000bf06270 */
[----:B------:R-:W-:Y:S02]  /*0b60*/  P2R R12, PR, RZ, 0x4 ;  /* 0x00000004ff0c7803 */ /* 0x000fe40000000000 */
[----:B------:R-:W-:Y:S02]  /*0b70*/  P2R R18, PR, RZ, 0x1 ;  /* 0x00000001ff127803 */ /* 0x000fe40000000000 */
[----:B------:R-:W-:Y:S02]  /*0b80*/  SEL R8, R8, RZ, !P0 ;  /* 0x000000ff08087207 */ /* 0x000fe40004000000 */
[----:B------:R-:W-:Y:S02]  /*0b90*/  ISETP.GE.AND P0, PT, R106, UR16, PT ;  /* 0x000000106a007c0c */ /* 0x000fe4000bf06270 */
[----:B------:R-:W-:Y:S01]  /*0ba0*/  IADD3 R8, PT, PT, R8, R13, R16 ;  /* 0x0000000d08087210 */ /* 0x000fe20007ffe010 */
[----:B------:R-:W-:Y:S01]  /*0bb0*/  IMAD.SHL.U32 R13, R101, 0x40, RZ ;  /* 0x00000040650d7824 */ /* 0x000fe200078e00ff */
[----:B------:R-:W-:-:S02]  /*0bc0*/  P2R R16, PR, RZ, 0x1 ;  /* 0x00000001ff107803 */ /* 0x000fc40000000000 */
[----:B------:R-:W-:Y:S02]  /*0bd0*/  SEL R7, R7, RZ, !P0 ;  /* 0x000000ff07077207 */ /* 0x000fe40004000000 */
[----:B------:R-:W-:Y:S02]  /*0be0*/  ISETP.GE.AND P0, PT, R105, UR16, PT ;  /* 0x0000001069007c0c */ /* 0x000fe4000bf06270 */
[----:B------:R-:W-:Y:S02]  /*0bf0*/  P2R R12, PR, RZ, 0x10 ;  /* 0x00000010ff0c7803 */ /* 0x000fe40000000000 */
[----:B------:R-:W-:Y:S02]  /*0c00*/  P2R R16, PR, RZ, 0x1 ;  /* 0x00000001ff107803 */ /* 0x000fe40000000000 */
[----:B------:R-:W-:Y:S02]  /*0c10*/  SEL R6, R6, RZ, !P0 ;  /* 0x000000ff06067207 */ /* 0x000fe40004000000 */
[----:B------:R-:W-:-:S02]  /*0c20*/  ISETP.GE.AND P0, PT, R104, UR16, PT ;  /* 0x0000001068007c0c */ /* 0x000fc4000bf06270 */
[----:B------:R-:W-:Y:S02]  /*0c30*/  IADD3 R6, PT, PT, R6, R7, R8 ;  /* 0x0000000706067210 */ /* 0x000fe40007ffe008 */
[----:B------:R-:W-:Y:S02]  /*0c40*/  SEL R3, R3, RZ, !P0 ;  /* 0x000000ff03037207 */ /* 0x000fe40004000000 */
[----:B------:R-:W-:Y:S02]  /*0c50*/  ISETP.NE.AND P4, PT, RZ, UR25, PT ;  /* 0x00000019ff007c0c */ /* 0x000fe4000bf85270 */
[----:B------:R-:W-:Y:S01]  /*0c60*/  SHF.R.U32.HI R21, RZ, 0x2, R101 ;  /* 0x00000002ff157819 */ /* 0x000fe20000011665 */
[----:B------:R-:W-:Y:S01]  /*0c70*/  IMAD.IADD R3, R6, 0x1, R3 ;  /* 0x0000000106037824 */ /* 0x000fe200078e0203 */
[----:B------:R-:W-:Y:S02]  /*0c80*/  LOP3.LUT R12, R101, 0x8, RZ, 0xc0, !PT ;  /* 0x00000008650c7812 */ /* 0x000fe400078ec0ff */
[----:B------:R-:W-:-:S02]  /*0c90*/  LOP3.LUT R17, R17, 0x6, RZ, 0xc0, !PT ;  /* 0x0000000611117812 */ /* 0x000fc400078ec0ff */
[----:B------:R-:W-:Y:S02]  /*0ca0*/  SEL R3, R3, RZ, P4 ;  /* 0x000000ff03037207 */ /* 0x000fe40002000000 */
[----:B------:R-:W-:Y:S02]  /*0cb0*/  LOP3.LUT R12, R12, 0x1, R21, 0xf8, !PT ;  /* 0x000000010c0c7812 */ /* 0x000fe400078ef815 */
[----:B------:R-:W-:Y:S02]  /*0cc0*/  LOP3.LUT R17, R17, 0x8, R26, 0xf8, !PT ;  /* 0x0000000811117812 */ /* 0x000fe400078ef81a */
[----:B------:R-:W-:Y:S02]  /*0cd0*/  LOP3.LUT R13, R13, 0x300, RZ, 0xc0, !PT ;  /* 0x000003000d0d7812 */ /* 0x000fe400078ec0ff */
[----:B------:R-:W-:Y:S01]  /*0ce0*/  P2R R7, PR, RZ, 0x1 ;  /* 0x00000001ff077803 */ /* 0x000fe20000000000 */
[----:B------:R-:W-:Y:S01]  /*0cf0*/  IMAD.SHL.U32 R7, R3, 0x8, RZ ;  /* 0x0000000803077824 */ /* 0x000fe200078e00ff */
[----:B------:R-:W-:Y:S01]  /*0d00*/  LOP3.LUT R12, R12, R17, RZ, 0x3c, !PT ;  /* 0x000000110c0c7212 */ /* 0x000fe200078e3cff */
[----:B------:R-:W-:Y:S01]  /*0d10*/  IMAD R13, R0, 0x10, R13 ;  /* 0x00000010000d7824 */ /* 0x000fe200078e020d */
[----:B------:R-:W-:Y:S01]  /*0d20*/  IADD3 R14, P1, PT, R4, UR14, RZ ;  /* 0x0000000e040e7c10 */ /* 0x000fe2000ff3e0ff */
[----:B------:R-:W1:Y:S01]  /*0d30*/  SHFL.IDX PT, R0, R0, RZ, 0x1f ;  /* 0x00001fff00007589 */ /* 0x000e6200000e0000 */
[----:B------:R-:W-:Y:S01]  /*0d40*/  LOP3.LUT P0, RZ, R7, 0x8, RZ, 0xc0, !PT ;  /* 0x0000000807ff7812 */ /* 0x000fe2000780c0ff */
[----:B------:R-:W-:Y:S01]  /*0d50*/  IMAD.IADD R12, R12, 0x1, R13 ;  /* 0x000000010c0c7824 */ /* 0x000fe200078e020d */
[----:B------:R-:W-:Y:S01]  /*0d60*/  IADD3.X R15, PT, PT, R5, UR15, RZ, P1, !PT ;  /* 0x0000000f050f7c10 */ /* 0x000fe20008ffe4ff */
[----:B------:R-:W-:Y:S01]  /*0d70*/  IMAD.SHL.U32 R7, R3, 0x4, RZ ;  /* 0x0000000403077824 */ /* 0x000fe200078e00ff */
[----:B------:R-:W-:Y:S01]  /*0d80*/  ISETP.NE.AND P2, PT, R102, RZ, PT ;  /* 0x000000ff6600720c */ /* 0x000fe20003f45270 */
[----:B------:R-:W-:Y:S01]  /*0d90*/  IMAD.SHL.U32 R112, R12, 0x8, RZ ;  /* 0x000000080c707824 */ /* 0x000fe200078e00ff */
[----:B------:R-:W-:-:S02]  /*0da0*/  LOP3.LUT R8, R20, 0x10, RZ, 0xfc, !PT ;  /* 0x0000001014087812 */ /* 0x000fc400078efcff */
[----:B------:R-:W-:Y:S01]  /*0db0*/  SEL R24, RZ, 0x1, !P3 ;  /* 0x00000001ff187807 */ /* 0x000fe20005800000 */
[C---:B------:R-:W-:Y:S01]  /*0dc0*/  VIADD R6, R112.reuse, UR29 ;  /* 0x0000001d70067c36 */ /* 0x040fe20008000000 */
[----:B------:R-:W-:Y:S02]  /*0dd0*/  LOP3.LUT R103, R112, 0x8, RZ, 0x3c, !PT ;  /* 0x0000000870677812 */ /* 0x000fe400078e3cff */
[C---:B------:R-:W-:Y:S01]  /*0de0*/  ISETP.GE.AND P3, PT, R8.reuse, UR17, PT ;  /* 0x0000001108007c0c */ /* 0x040fe2000bf66270 */
[----:B------:R-:W-:Y:S01]  /*0df0*/  VIADD R8, R8, UR6 ;  /* 0x0000000608087c36 */ /* 0x000fe20008000000 */
[----:B------:R-:W-:Y:S01]  /*0e00*/  @!PT LDS RZ, [RZ] ;  /* 0x00000000fffff984 */ /* 0x000fe20000000800 */
[----:B------:R-:W-:Y:S01]  /*0e10*/  @!PT LDS RZ, [RZ] ;  /* 0x00000000fffff984 */ /* 0x000fe20000000800 */
[----:B------:R2:W-:Y:S01]  /*0e20*/  LDGSTS.E.LTC128B.64 [R6], desc[UR34][R4.64], P0 ;  /* 0x0000000004067fae */ /* 0x0005e200081a1622 */
[----:B------:R-:W-:Y:S01]  /*0e30*/  LOP3.LUT P0, RZ, R7, 0x8, RZ, 0xc0, !PT ;  /* 0x0000000807ff7812 */ /* 0x000fe2000780c0ff */
[----:B------:R-:W-:Y:S01]  /*0e40*/  IMAD.SHL.U32 R7, R3, 0x2, RZ ;  /* 0x0000000203077824 */ /* 0x000fe200078e00ff */
[----:B------:R-:W-:Y:S01]  /*0e50*/  LOP3.LUT R25, R25, 0x3c, RZ, 0xc0, !PT ;  /* 0x0000003c19197812 */ /* 0x000fe200078ec0ff */
[----:B------:R-:W-:-:S03]  /*0e60*/  VIADD R121, R8, 0x10 ;  /* 0x0000001008797836 */ /* 0x000fc60000000000 */
[----:B------:R-:W-:Y:S02]  /*0e70*/  LOP3.LUT R25, R25, 0x3, R26, 0xf8, !PT ;  /* 0x0000000319197812 */ /* 0x000fe400078ef81a */
[----:B-1----:R-:W-:-:S05]  /*0e80*/  R2UR UR4, R0 ;  /* 0x00000000000472ca */ /* 0x002fca00000e0000 */
[----:B------:R-:W-:Y:S01]  /*0e90*/  LDGSTS.E.LTC128B.64 [R6+0x200], desc[UR34][R14.64], P0 ;  /* 0x002000000e067fae */ /* 0x000fe200081a1622 */
[----:B------:R-:W-:-:S04]  /*0ea0*/  IADD3 R22, P0, PT, R14, UR14, RZ ;  /* 0x0000000e0e167c10 */ /* 0x000fc8000ff1e0ff */
[----:B------:R-:W-:Y:S02]  /*0eb0*/  IADD3.X R23, PT, PT, R15, UR15, RZ, P0, !PT ;  /* 0x0000000f0f177c10 */ /* 0x000fe400087fe4ff */
[----:B------:R-:W-:Y:S01]  /*0ec0*/  IADD3 R12, P0, PT, R22, UR14, RZ ;  /* 0x0000000e160c7c10 */ /* 0x000fe2000ff1e0ff */
[----:B------:R-:W-:-:S03]  /*0ed0*/  USHF.R.S32.HI UR28, URZ, 0x1f, UR4 ;  /* 0x0000001fff1c7899 */ /* 0x000fc60008011404 */
[----:B------:R-:W-:Y:S01]  /*0ee0*/  IADD3.X R13, PT, PT, R23, UR15, RZ, P0, !PT ;  /* 0x0000000f170d7c10 */ /* 0x000fe200087fe4ff */
[----:B------:R-:W-:Y:S01]  /*0ef0*/  ULEA.HI UR28, UR28, UR4, URZ, 0x2 ;  /* 0x000000041c1c7291 */ /* 0x000fe2000f8f10ff */
[----:B------:R-:W-:Y:S01]  /*0f00*/  LOP3.LUT P0, RZ, R7, 0x8, RZ, 0xc0, !PT ;  /* 0x0000000807ff7812 */ /* 0x000fe2000780c0ff */
[----:B--2---:R-:W-:Y:S01]  /*0f10*/  VIADD R4, R103, UR29 ;  /* 0x0000001d67047c36 */ /* 0x004fe20008000000 */
[----:B------:R-:W-:Y:S01]  /*0f20*/  SHF.R.U32.HI R5, RZ, 0x5, R3 ;  /* 0x00000005ff057819 */ /* 0x000fe20000011603 */
[----:B------:R-:W-:Y:S01]  /*0f30*/  VIADD R7, R9, 0x10 ;  /* 0x0000001009077836 */ /* 0x000fe20000000000 */
[----:B------:R-:W-:Y:S02]  /*0f40*/  ULOP3.LUT UR6, UR28, 0xfffc, URZ, 0xc0, !UPT ;  /* 0x0000fffc1c067892 */ /* 0x000fe4000f8ec0ff */
[----:B------:R-:W-:Y:S02]  /*0f50*/  USHF.R.S32.HI UR28, URZ, 0x2, UR28 ;  /* 0x00000002ff1c7899 */ /* 0x000fe4000801141c */
[----:B------:R-:W-:-:S04]  /*0f60*/  UIADD3 UR6, UPT, UPT, UR4, -UR6, URZ ;  /* 0x8000000604067290 */ /* 0x000fc8000fffe0ff */
[----:B------:R-:W-:Y:S01]  /*0f70*/  ULOP3.LUT UR5, UR6, 0x80, URZ, 0xc0, !UPT ;  /* 0x0000008006057892 */ /* 0x000fe2000f8ec0ff */
[----:B------:R1:W-:Y:S01]  /*0f80*/  LDGSTS.E.LTC128B.64 [R6+0x400], desc[UR34][R22.64], P0 ;  /* 0x0040000016067fae */ /* 0x0003e200081a1622 */
[----:B------:R-:W-:Y:S02]  /*0f90*/  LOP3.LUT P0, RZ, R3, 0x8, RZ, 0xc0, !PT ;  /* 0x0000000803ff7812 */ /* 0x000fe4000780c0ff */
[----:B------:R-:W-:-:S04]  /*0fa0*/  ULEA.HI UR5, UR5, UR6, URZ, 0x19 ;  /* 0x0000000605057291 */ /* 0x000fc8000f8fc8ff */
[----:B------:R-:W-:Y:S02]  /*0fb0*/  ULOP3.LUT UR4, UR5, 0xfffe, URZ, 0xc0, !UPT ;  /* 0x0000fffe05047892 */ /* 0x000fe4000f8ec0ff */
[----:B------:R-:W-:Y:S02]  /*0fc0*/  UPRMT UR5, UR5, 0x8880, URZ ;  /* 0x0000888005057896 */ /* 0x000fe400080000ff */
[----:B------:R-:W-:Y:S02]  /*0fd0*/  UIADD3 UR4, UPT, UPT, URZ, -UR4, URZ ;  /* 0x80000004ff047290 */ /* 0x000fe4000fffe0ff */
[----:B------:R-:W-:Y:S01]  /*0fe0*/  USHF.R.S32.HI UR5, URZ, 0x1, UR5 ;  /* 0x00000001ff057899 */ /* 0x000fe20008011405 */
[----:B------:R2:W-:Y:S01]  /*0ff0*/  LDGSTS.E.LTC128B.64 [R6+0x600], desc[UR34][R12.64], P0 ;  /* 0x006000000c067fae */ /* 0x0005e200081a1622 */
[----:B------:R-:W-:Y:S01]  /*1000*/  IADD3 R18, P0, PT, R12, UR14, RZ ;  /* 0x0000000e0c127c10 */ /* 0x000fe2000ff1e0ff */
[----:B------:R-:W-:Y:S02]  /*1010*/  UPRMT UR4, UR4, 0x7710, URZ ;  /* 0x0000771004047896 */ /* 0x000fe400080000ff */
[----:B------:R-:W-:Y:S01]  /*1020*/  UPRMT UR26, UR5, 0x9910, URZ ;  /* 0x00009910051a7896 */ /* 0x000fe200080000ff */
[----:B------:R-:W-:Y:S01]  /*1030*/  IADD3.X R19, PT, PT, R13, UR15, RZ, P0, !PT ;  /* 0x0000000f0d137c10 */ /* 0x000fe200087fe4ff */
[----:B------:R-:W-:Y:S01]  /*1040*/  UIADD3 UR4, UPT, UPT, UR6, UR4, URZ ;  /* 0x0000000406047290 */ /* 0x000fe2000fffe0ff */
[----:B------:R-:W-:-:S03]  /*1050*/  IADD3 R16, P0, PT, R18, UR14, RZ ;  /* 0x0000000e12107c10 */ /* 0x000fc6000ff1e0ff */
[----:B------:R-:W-:Y:S01]  /*1060*/  ULOP3.LUT UR27, UR4, 0xffff, URZ, 0xc0, !UPT ;  /* 0x0000ffff041b7892 */ /* 0x000fe2000f8ec0ff */
[----:B------:R-:W-:Y:S02]  /*1070*/  IADD3.X R17, PT, PT, R19, UR15, RZ, P0, !PT ;  /* 0x0000000f13117c10 */ /* 0x000fe400087fe4ff */
[----:B------:R-:W-:Y:S01]  /*1080*/  LOP3.LUT P0, RZ, R5, 0x8, RZ, 0xc0, !PT ;  /* 0x0000000805ff7812 */ /* 0x000fe2000780c0ff */
[----:B------:R-:W-:Y:S01]  /*1090*/  UPRMT UR27, UR27, 0x8880, URZ ;  /* 0x000088801b1b7896 */ /* 0x000fe200080000ff */
[----:B------:R-:W-:Y:S02]  /*10a0*/  SHF.R.U32.HI R5, RZ, 0x6, R3 ;  /* 0x00000006ff057819 */ /* 0x000fe40000011603 */
[C---:B-1----:R-:W-:Y:S02]  /*10b0*/  LOP3.LUT R22, R20.reuse, 0x20, RZ, 0xfc, !PT ;  /* 0x0000002014167812 */ /* 0x042fe400078efcff */
[----:B------:R-:W-:-:S04]  /*10c0*/  LOP3.LUT R20, R20, 0x30, RZ, 0xfc, !PT ;  /* 0x0000003014147812 */ /* 0x000fc800078efcff */
[----:B------:R-:W-:-:S03]  /*10d0*/  ISETP.GE.AND P1, PT, R20, UR17, PT ;  /* 0x0000001114007c0c */ /* 0x000fc6000bf26270 */
[----:B------:R1:W-:Y:S01]  /*10e0*/  LDGSTS.E.LTC128B.64 [R4], desc[UR34][R18.64], P0 ;  /* 0x0000000012047fae */ /* 0x0003e200081a1622 */
[----:B------:R-:W-:Y:S02]  /*10f0*/  LOP3.LUT P0, RZ, R5, 0x8, RZ, 0xc0, !PT ;  /* 0x0000000805ff7812 */ /* 0x000fe4000780c0ff */
[--C-:B------:R-:W-:Y:S02]  /*1100*/  SHF.R.U32.HI R5, RZ, 0x7, R3.reuse ;  /* 0x00000007ff057819 */ /* 0x100fe40000011603 */
[----:B------:R-:W-:-:S09]  /*1110*/  SHF.R.U32.HI R3, RZ, 0x8, R3 ;  /* 0x00000008ff037819 */ /* 0x000fd20000011603 */
[----:B------:R3:W-:Y:S01]  /*1120*/  LDGSTS.E.LTC128B.64 [R4+0x200], desc[UR34][R16.64], P0 ;  /* 0x0020000010047fae */ /* 0x0007e200081a1622 */
[----:B------:R-:W-:-:S04]  /*1130*/  IADD3 R14, P0, PT, R16, UR14, RZ ;  /* 0x0000000e100e7c10 */ /* 0x000fc8000ff1e0ff */
[----:B------:R-:W-:Y:S02]  /*1140*/  IADD3.X R15, PT, PT, R17, UR15, RZ, P0, !PT ;  /* 0x0000000f110f7c10 */ /* 0x000fe400087fe4ff */
[----:B--2---:R-:W-:-:S04]  /*1150*/  IADD3 R12, P0, PT, R14, UR14, RZ ;  /* 0x0000000e0e0c7c10 */ /* 0x004fc8000ff1e0ff */
[----:B------:R-:W-:Y:S02]  /*1160*/  IADD3.X R13, PT, PT, R15, UR15, RZ, P0, !PT ;  /* 0x0000000f0f0d7c10 */ /* 0x000fe400087fe4ff */
[----:B------:R-:W-:Y:S01]  /*1170*/  LOP3.LUT P0, RZ, R5, 0x8, RZ, 0xc0, !PT ;  /* 0x0000000805ff7812 */ /* 0x000fe2000780c0ff */
[----:B------:R-:W-:Y:S02]  /*1180*/  VIADD R5, R9, 0x20 ;  /* 0x0000002009057836 */ /* 0x000fe40000000000 */
[----:B-1----:R-:W-:-:S10]  /*1190*/  VIADD R18, R10, 0x8 ;  /* 0x000000080a127836 */ /* 0x002fd40000000000 */
[----:B------:R1:W-:Y:S01]  /*11a0*/  LDGSTS.E.LTC128B.64 [R4+0x400], desc[UR34][R14.64], P0 ;  /* 0x004000000e047fae */ /* 0x0003e200081a1622 */
[----:B------:R-:W-:Y:S01]  /*11b0*/  LOP3.LUT P0, RZ, R3, 0x8, RZ, 0xc0, !PT ;  /* 0x0000000803ff7812 */ /* 0x000fe2000780c0ff */
[----:B------:R-:W-:-:S12]  /*11c0*/  VIADD R3, R9, 0x30 ;  /* 0x0000003009037836 */ /* 0x000fd80000000000 */
[----:B------:R2:W-:Y:S01]  /*11d0*/  LDGSTS.E.LTC128B.64 [R4+0x600], desc[UR34][R12.64], P0 ;  /* 0x006000000c047fae */ /* 0x0005e200081a1622 */
[----:B------:R-:W-:-:S04]  /*11e0*/  ISETP.GE.AND P0, PT, R7, R10, PT ;  /* 0x0000000a0700720c */ /* 0x000fc80003f06270 */
[----:B------:R-:W-:Y:S02]  /*11f0*/  SEL R23, RZ, 0x1, !P0 ;  /* 0x00000001ff177807 */ /* 0x000fe40004000000 */
[----:B------:R-:W-:-:S04]  /*1200*/  ISETP.GE.AND P0, PT, R5, R10, PT ;  /* 0x0000000a0500720c */ /* 0x000fc80003f06270 */
[----:B------:R-:W-:Y:S02]  /*1210*/  SEL R21, RZ, 0x1, !P0 ;  /* 0x00000001ff157807 */ /* 0x000fe40004000000 */
[----:B------:R-:W-:-:S04]  /*1220*/  ISETP.GE.AND P0, PT, R3, R10, PT ;  /* 0x0000000a0300720c */ /* 0x000fc80003f06270 */
[----:B------:R-:W-:Y:S02]  /*1230*/  SEL R19, RZ, 0x1, !P0 ;  /* 0x00000001ff137807 */ /* 0x000fe40004000000 */
[----:B------:R-:W-:-:S04]  /*1240*/  ISETP.GE.AND P0, PT, R9, R18, PT ;  /* 0x000000120900720c */ /* 0x000fc80003f06270 */
[----:B---3--:R-:W-:Y:S02]  /*1250*/  SEL R17, RZ, 0x1, !P0 ;  /* 0x00000001ff117807 */ /* 0x008fe40004000000 */
[----:B------:R-:W-:-:S04]  /*1260*/  ISETP.GE.AND P0, PT, R7, R18, PT ;  /* 0x000000120700720c */ /* 0x000fc80003f06270 */
[----:B------:R-:W-:Y:S02]  /*1270*/  SEL R33, RZ, 0x1, !P0 ;  /* 0x00000001ff217807 */ /* 0x000fe40004000000 */
[----:B------:R-:W-:-:S04]  /*1280*/  ISETP.GE.AND P0, PT, R5, R18, PT ;  /* 0x000000120500720c */ /* 0x000fc80003f06270 */
[----:B-1----:R-:W-:Y:S02]  /*1290*/  SEL R15, RZ, 0x1, !P0 ;  /* 0x00000001ff0f7807 */ /* 0x002fe40004000000 */
[----:B------:R-:W-:-:S04]  /*12a0*/  ISETP.GE.AND P0, PT, R3, R18, PT ;  /* 0x000000120300720c */ /* 0x000fc80003f06270 */
[----:B------:R-:W-:Y:S02]  /*12b0*/  SEL R29, RZ, 0x1, !P0 ;  /* 0x00000001ff1d7807 */ /* 0x000fe40004000000 */
[----:B------:R-:W-:-:S04]  /*12c0*/  LOP3.LUT P0, RZ, R102, 0xff, R23, 0xc8, !PT ;  /* 0x000000ff66ff7812 */ /* 0x000fc8000780c817 */
[----:B------:R-:W-:Y:S02]  /*12d0*/  SEL R23, RZ, 0x2, !P0 ;  /* 0x00000002ff177807 */ /* 0x000fe40004000000 */
[----:B------:R-:W-:-:S04]  /*12e0*/  LOP3.LUT P0, RZ, R102, 0xff, R21, 0xc8, !PT ;  /* 0x000000ff66ff7812 */ /* 0x000fc8000780c815 */
[----:B------:R-:W-:Y:S02]  /*12f0*/  SEL R21, RZ, 0x4, !P0 ;  /* 0x00000004ff157807 */ /* 0x000fe40004000000 */
[----:B------:R-:W-:-:S04]  /*1300*/  LOP3.LUT P0, RZ, R102, 0xff, R19, 0xc8, !PT ;  /* 0x000000ff66ff7812 */ /* 0x000fc8000780c813 */
[----:B------:R-:W-:Y:S02]  /*1310*/  SEL R19, RZ, 0x8, !P0 ;  /* 0x00000008ff137807 */ /* 0x000fe40004000000 */
[----:B------:R-:W-:-:S04]  /*1320*/  ISETP.GE.OR P0, PT, R10, R7, !P2 ;  /* 0x000000070a00720c */ /* 0x000fc80005706670 */
[----:B------:R-:W-:Y:S02]  /*1330*/  SEL R23, R23, RZ, P0 ;  /* 0x000000ff17177207 */ /* 0x000fe40000000000 */
[C---:B------:R-:W-:Y:S02]  /*1340*/  ISETP.GE.OR P0, PT, R10.reuse, R5, !P2 ;  /* 0x000000050a00720c */ /* 0x040fe40005706670 */
[----:B------:R-:W-:Y:S02]  /*1350*/  SEL R23, R23, RZ, !P3 ;  /* 0x000000ff17177207 */ /* 0x000fe40005800000 */
[----:B------:R-:W-:Y:S02]  /*1360*/  SEL R21, R21, RZ, P0 ;  /* 0x000000ff15157207 */ /* 0x000fe40000000000 */
[----:B------:R-:W-:-:S04]  /*1370*/  ISETP.GE.OR P0, PT, R10, R3, !P2 ;  /* 0x000000030a00720c */ /* 0x000fc80005706670 */
[----:B------:R-:W-:Y:S02]  /*1380*/  SEL R19, R19, RZ, P0 ;  /* 0x000000ff13137207 */ /* 0x000fe40000000000 */
[C---:B------:R-:W-:Y:S02]  /*1390*/  LOP3.LUT P0, RZ, R102.reuse, 0xff, R17, 0xc8, !PT ;  /* 0x000000ff66ff7812 */ /* 0x040fe4000780c811 */
[----:B------:R-:W-:Y:S02]  /*13a0*/  SEL R19, R19, RZ, !P1 ;  /* 0x000000ff13137207 */ /* 0x000fe40004800000 */
[----:B------:R-:W-:Y:S02]  /*13b0*/  SEL R17, RZ, 0x100, !P0 ;  /* 0x00000100ff117807 */ /* 0x000fe40004000000 */
[----:B------:R-:W-:Y:S02]  /*13c0*/  LOP3.LUT P0, RZ, R102, 0xff, R33, 0xc8, !PT ;  /* 0x000000ff66ff7812 */ /* 0x000fe4000780c821 */
[----:B------:R-:W-:-:S02]  /*13d0*/  CS2R R32, SRZ ;  /* 0x0000000000207805 */ /* 0x000fc4000001ff00 */
[----:B------:R-:W-:Y:S02]  /*13e0*/  SEL R16, RZ, 0x200, !P0 ;  /* 0x00000200ff107807 */ /* 0x000fe40004000000 */
[----:B------:R-:W-:-:S04]  /*13f0*/  LOP3.LUT P0, RZ, R102, 0xff, R15, 0xc8, !PT ;  /* 0x000000ff66ff7812 */ /* 0x000fc8000780c80f */
[----:B------:R-:W-:Y:S02]  /*1400*/  SEL R15, RZ, 0x400, !P0 ;  /* 0x00000400ff0f7807 */ /* 0x000fe40004000000 */
[----:B------:R-:W-:-:S04]  /*1410*/  LOP3.LUT P0, RZ, R102, 0xff, R29, 0xc8, !PT ;  /* 0x000000ff66ff7812 */ /* 0x000fc8000780c81d */
[----:B------:R-:W-:Y:S02]  /*1420*/  SEL R14, RZ, 0x800, !P0 ;  /* 0x00000800ff0e7807 */ /* 0x000fe40004000000 */
[----:B------:R-:W-:-:S04]  /*1430*/  IADD3 R28, P0, PT, R30, UR12, RZ ;  /* 0x0000000c1e1c7c10 */ /* 0x000fc8000ff1e0ff */
[----:B------:R-:W-:Y:S02]  /*1440*/  IADD3.X R29, PT, PT, R31, UR13, RZ, P0, !PT ;  /* 0x0000000d1f1d7c10 */ /* 0x000fe400087fe4ff */
[----:B------:R-:W-:-:S04]  /*1450*/  ISETP.GE.OR P0, PT, R18, R9, !P2 ;  /* 0x000000091200720c */ /* 0x000fc80005706670 */
[----:B------:R-:W-:Y:S02]  /*1460*/  SEL R17, R17, RZ, P0 ;  /* 0x000000ff11117207 */ /* 0x000fe40000000000 */
[----:B------:R-:W-:Y:S02]  /*1470*/  ISETP.GE.OR P0, PT, R18, R7, !P2 ;  /* 0x000000071200720c */ /* 0x000fe40005706670 */
[----:B------:R-:W-:Y:S02]  /*1480*/  SEL R17, R17, RZ, !P6 ;  /* 0x000000ff11117207 */ /* 0x000fe40007000000 */
[----:B------:R-:W-:Y:S02]  /*1490*/  SEL R16, R16, RZ, P0 ;  /* 0x000000ff10107207 */ /* 0x000fe40000000000 */
[----:B------:R-:W-:Y:S02]  /*14a0*/  ISETP.GE.OR P0, PT, R18, R5, !P2 ;  /* 0x000000051200720c */ /* 0x000fe40005706670 */
[----:B------:R-:W-:-:S02]  /*14b0*/  SEL R16, R16, RZ, !P3 ;  /* 0x000000ff10107207 */ /* 0x000fc40005800000 */
[----:B------:R-:W-:Y:S02]  /*14c0*/  SEL R15, R15, RZ, P0 ;  /* 0x000000ff0f0f7207 */ /* 0x000fe40000000000 */
[----:B------:R-:W-:Y:S02]  /*14d0*/  ISETP.GE.OR P0, PT, R18, R3, !P2 ;  /* 0x000000031200720c */ /* 0x000fe40005706670 */
[----:B------:R-:W-:Y:S02]  /*14e0*/  ISETP.GE.AND P2, PT, R22, UR17, PT ;  /* 0x0000001116007c0c */ /* 0x000fe4000bf46270 */
[----:B------:R-:W-:Y:S02]  /*14f0*/  SEL R14, R14, RZ, P0 ;  /* 0x000000ff0e0e7207 */ /* 0x000fe40000000000 */
[----:B------:R-:W-:Y:S02]  /*1500*/  SEL R21, R21, RZ, !P2 ;  /* 0x000000ff15157207 */ /* 0x000fe40005000000 */
[----:B------:R-:W-:-:S02]  /*1510*/  ISETP.GE.AND P0, PT, R10, UR30, PT ;  /* 0x0000001e0a007c0c */ /* 0x000fc4000bf06270 */
[----:B------:R-:W-:Y:S02]  /*1520*/  SEL R15, R15, RZ, !P2 ;  /* 0x000000ff0f0f7207 */ /* 0x000fe40005000000 */
[----:B------:R-:W-:Y:S02]  /*1530*/  SEL R23, R23, RZ, !P0 ;  /* 0x000000ff17177207 */ /* 0x000fe40004000000 */
[----:B------:R-:W-:Y:S02]  /*1540*/  SEL R21, R21, RZ, !P0 ;  /* 0x000000ff15157207 */ /* 0x000fe40004000000 */
[----:B------:R-:W-:Y:S02]  /*1550*/  SEL R19, R19, RZ, !P0 ;  /* 0x000000ff13137207 */ /* 0x000fe40004000000 */
[----:B------:R-:W-:Y:S02]  /*1560*/  ISETP.GE.AND P0, PT, R18, UR30, PT ;  /* 0x0000001e12007c0c */ /* 0x000fe4000bf06270 */
[----:B------:R-:W-:-:S02]  /*1570*/  IADD3 R21, PT, PT, R21, R23, R24 ;  /* 0x0000001715157210 */ /* 0x000fc40007ffe018 */
[----:B------:R-:W-:Y:S02]  /*1580*/  SEL R18, R17, RZ, !P0 ;  /* 0x000000ff11127207 */ /* 0x000fe40004000000 */
[----:B------:R-:W-:Y:S02]  /*1590*/  SEL R14, R14, RZ, !P1 ;  /* 0x000000ff0e0e7207 */ /* 0x000fe40004800000 */
[----:B------:R-:W-:Y:S02]  /*15a0*/  SEL R16, R16, RZ, !P0 ;  /* 0x000000ff10107207 */ /* 0x000fe40004000000 */
[----:B------:R-:W-:Y:S02]  /*15b0*/  SEL R15, R15, RZ, !P0 ;  /* 0x000000ff0f0f7207 */ /* 0x000fe40004000000 */
[----:B------:R-:W-:Y:S02]  /*15c0*/  IADD3 R18, PT, PT, R18, R19, R21 ;  /* 0x0000001312127210 */ /* 0x000fe40007ffe015 */
[----:B------:R-:W-:-:S02]  /*15d0*/  SEL R14, R14, RZ, !P0 ;  /* 0x000000ff0e0e7207 */ /* 0x000fc40004000000 */
[----:B------:R-:W-:-:S05]  /*15e0*/  IADD3 R15, PT, PT, R15, R16, R18 ;  /* 0x000000100f0f7210 */ /* 0x000fca0007ffe012 */
[----:B------:R-:W-:Y:S02]  /*15f0*/  IMAD.IADD R14, R15, 0x1, R14 ;  /* 0x000000010f0e7824 */ /* 0x000fe400078e020e */
[----:B------:R-:W-:-:S03]  /*1600*/  IMAD.SHL.U32 R15, R101, 0x4, RZ ;  /* 0x00000004650f7824 */ /* 0x000fc600078e00ff */
[----:B------:R-:W-:Y:S02]  /*1610*/  SEL R14, R14, RZ, P4 ;  /* 0x000000ff0e0e7207 */ /* 0x000fe40002000000 */
[----:B------:R-:W-:Y:S02]  /*1620*/  LOP3.LUT R15, R15, 0x4, RZ, 0xc0, !PT ;  /* 0x000000040f0f7812 */ /* 0x000fe400078ec0ff */
[----:B------:R-:W-:Y:S02]  /*1630*/  ISETP.GE.AND P4, PT, R110, UR16, PT ;  /* 0x000000106e007c0c */ /* 0x000fe4000bf86270 */
[----:B------:R-:W-:Y:S02]  /*1640*/  LOP3.LUT R16, R15, 0x3, R26, 0xf8, !PT ;  /* 0x000000030f107812 */ /* 0x000fe400078ef81a */
[----:B------:R-:W-:Y:S02]  /*1650*/  SHF.R.U32.HI R15, RZ, 0x3, R86 ;  /* 0x00000003ff0f7819 */ /* 0x000fe40000011656 */
[----:B------:R-:W-:-:S05]  /*1660*/  LOP3.LUT R16, R16, R27, RZ, 0x3c, !PT ;  /* 0x0000001b10107212 */ /* 0x000fca00078e3cff */
[----:B------:R-:W-:Y:S01]  /*1670*/  IMAD R15, R16, 0x2, R15 ;  /* 0x00000002100f7824 */ /* 0x000fe200078e020f */
[----:B------:R-:W-:-:S04]  /*1680*/  SHF.R.U32.HI R16, RZ, 0x3, R101 ;  /* 0x00000003ff107819 */ /* 0x000fc80000011665 */
[----:B------:R-:W-:-:S05]  /*1690*/  LOP3.LUT R16, R15, 0x4, R16, 0x78, !PT ;  /* 0x000000040f107812 */ /* 0x000fca00078e7810 */
[----:B------:R-:W-:Y:S02]  /*16a0*/  IMAD R117, R25, 0x40, R16 ;  /* 0x0000004019757824 */ /* 0x000fe400078e0210 */
[----:B------:R-:W-:-:S03]  /*16b0*/  IMAD.SHL.U32 R16, R14, 0x8, RZ ;  /* 0x000000080e107824 */ /* 0x000fc600078e00ff */
[----:B------:R-:W-:Y:S02]  /*16c0*/  LEA R15, R117, UR29, 0x3 ;  /* 0x0000001d750f7c11 */ /* 0x000fe4000f8e18ff */
[----:B------:R-:W-:Y:S01]  /*16d0*/  LOP3.LUT P0, RZ, R16, 0x8, RZ, 0xc0, !PT ;  /* 0x0000000810ff7812 */ /* 0x000fe2000780c0ff */
[----:B------:R-:W-:-:S12]  /*16e0*/  IMAD.SHL.U32 R16, R14, 0x4, RZ ;  /* 0x000000040e107824 */ /* 0x000fd800078e00ff */
[----:B------:R-:W-:Y:S01]  /*16f0*/  LDGSTS.E.LTC128B.64 [R15+0x6000], desc[UR34][R30.64], P0 ;  /* 0x060000001e0f7fae */ /* 0x000fe200081a1622 */
[----:B------:R-:W-:Y:S01]  /*1700*/  LOP3.LUT P0, RZ, R16, 0x8, RZ, 0xc0, !PT ;  /* 0x0000000810ff7812 */ /* 0x000fe2000780c0ff */
[----:B------:R-:W-:-:S12]  /*1710*/  IMAD.SHL.U32 R16, R14, 0x2, RZ ;  /* 0x000000020e107824 */ /* 0x000fd800078e00ff */
[----:B------:R-:W-:Y:S01]  /*1720*/  LDGSTS.E.LTC128B.64 [R15+0x6080], desc[UR34][R30.64+0x80], P0 ;  /* 0x060800801e0f7fae */ /* 0x000fe200081a1622 */
[----:B------:R-:W-:Y:S02]  /*1730*/  LOP3.LUT P0, RZ, R16, 0x8, RZ, 0xc0, !PT ;  /* 0x0000000810ff7812 */ /* 0x000fe4000780c0ff */
[----:B------:R-:W-:-:S11]  /*1740*/  SHF.R.U32.HI R16, RZ, 0x5, R14 ;  /* 0x00000005ff107819 */ /* 0x000fd6000001160e */
[----:B------:R-:W-:Y:S01]  /*1750*/  LDGSTS.E.LTC128B.64 [R15+0x6100], desc[UR34][R30.64+0x100], P0 ;  /* 0x061001001e0f7fae */ /* 0x000fe200081a1622 */
[----:B------:R-:W-:-:S13]  /*1760*/  LOP3.LUT P0, RZ, R14, 0x8, RZ, 0xc0, !PT ;  /* 0x000000080eff7812 */ /* 0x000fda000780c0ff */
[----:B------:R-:W-:Y:S01]  /*1770*/  LDGSTS.E.LTC128B.64 [R15+0x6180], desc[UR34][R30.64+0x180], P0 ;  /* 0x061801801e0f7fae */ /* 0x000fe200081a1622 */
[----:B------:R-:W-:Y:S02]  /*1780*/  LOP3.LUT P0, RZ, R16, 0x8, RZ, 0xc0, !PT ;  /* 0x0000000810ff7812 */ /* 0x000fe4000780c0ff */
[----:B------:R-:W-:-:S11]  /*1790*/  SHF.R.U32.HI R16, RZ, 0x6, R14 ;  /* 0x00000006ff107819 */ /* 0x000fd6000001160e */
[----:B------:R-:W-:Y:S01]  /*17a0*/  LDGSTS.E.LTC128B.64 [R15+0x7000], desc[UR34][R28.64], P0 ;  /* 0x070000001c0f7fae */ /* 0x000fe200081a1622 */
[----:B------:R-:W-:Y:S02]  /*17b0*/  LOP3.LUT P0, RZ, R16, 0x8, RZ, 0xc0, !PT ;  /* 0x0000000810ff7812 */ /* 0x000fe4000780c0ff */
[--C-:B------:R-:W-:Y:S02]  /*17c0*/  SHF.R.U32.HI R16, RZ, 0x7, R14.reuse ;  /* 0x00000007ff107819 */ /* 0x100fe4000001160e */
[----:B------:R-:W-:-:S09]  /*17d0*/  SHF.R.U32.HI R14, RZ, 0x8, R14 ;  /* 0x00000008ff0e7819 */ /* 0x000fd2000001160e */
[----:B------:R-:W-:Y:S01]  /*17e0*/  LDGSTS.E.LTC128B.64 [R15+0x7080], desc[UR34][R28.64+0x80], P0 ;  /* 0x070800801c0f7fae */ /* 0x000fe200081a1622 */
[----:B------:R-:W-:-:S13]  /*17f0*/  LOP3.LUT P0, RZ, R16, 0x8, RZ, 0xc0, !PT ;  /* 0x0000000810ff7812 */ /* 0x000fda000780c0ff */
[----:B------:R-:W-:Y:S01]  /*1800*/  LDGSTS.E.LTC128B.64 [R15+0x7100], desc[UR34][R28.64+0x100], P0 ;  /* 0x071001001c0f7fae */ /* 0x000fe200081a1622 */
[----:B------:R-:W-:-:S13]  /*1810*/  LOP3.LUT P0, RZ, R14, 0x8, RZ, 0xc0, !PT ;  /* 0x000000080eff7812 */ /* 0x000fda000780c0ff */
[----:B------:R-:W-:Y:S01]  /*1820*/  LDGSTS.E.LTC128B.64 [R15+0x7180], desc[UR34][R28.64+0x180], P0 ;  /* 0x071801801c0f7fae */ /* 0x000fe200081a1622 */
[----:B------:R-:W-:-:S03]  /*1830*/  ISETP.GE.AND P0, PT, R8, UR30, PT ;  /* 0x0000001e08007c0c */ /* 0x000fc6000bf06270 */
[----:B------:R-:W0:Y:S01]  /*1840*/  LDGDEPBAR ;  /* 0x00000000000079af */ /* 0x000e220000000000 */
[----:B------:R-:W-:Y:S02]  /*1850*/  SEL R21, RZ, 0x2, P0 ;  /* 0x00000002ff157807 */ /* 0x000fe40000000000 */
[----:B------:R-:W-:Y:S02]  /*1860*/  SEL R20, RZ, 0x4, P0 ;  /* 0x00000004ff147807 */ /* 0x000fe40000000000 */
[----:B------:R-:W-:Y:S02]  /*1870*/  SEL R19, RZ, 0x8, P0 ;  /* 0x00000008ff137807 */ /* 0x000fe40000000000 */
[----:B------:R-:W-:Y:S02]  /*1880*/  SEL R18, RZ, 0x100, P0 ;  /* 0x00000100ff127807 */ /* 0x000fe40000000000 */
[----:B------:R-:W-:Y:S02]  /*1890*/  SEL R17, RZ, 0x200, P0 ;  /* 0x00000200ff117807 */ /* 0x000fe40000000000 */
[----:B------:R-:W-:-:S02]  /*18a0*/  SEL R16, RZ, 0x400, P0 ;  /* 0x00000400ff107807 */ /* 0x000fc40000000000 */
[----:B------:R-:W-:Y:S02]  /*18b0*/  SEL R14, RZ, 0x800, P0 ;  /* 0x00000800ff0e7807 */ /* 0x000fe40000000000 */
[----:B------:R-:W-:Y:S02]  /*18c0*/  ISETP.LT.AND P0, PT, R111, UR16, !P0 ;  /* 0x000000106f007c0c */ /* 0x000fe4000c701270 */
[----:B------:R-:W-:Y:S02]  /*18d0*/  SEL R21, R21, RZ, !P4 ;  /* 0x000000ff15157207 */ /* 0x000fe40006000000 */
[----:B------:R-:W-:Y:S02]  /*18e0*/  SEL R22, RZ, 0x1, !P0 ;  /* 0x00000001ff167807 */ /* 0x000fe40004000000 */
[----:B------:R-:W-:Y:S02]  /*18f0*/  ISETP.GE.AND P0, PT, R109, UR16, PT ;  /* 0x000000106d007c0c */ /* 0x000fe4000bf06270 */
[----:B------:R-:W-:-:S02]  /*1900*/  ISETP.GE.AND P4, PT, R108, UR16, PT ;  /* 0x000000106c007c0c */ /* 0x000fc4000bf86270 */
[----:B------:R-:W-:Y:S02]  /*1910*/  SEL R20, R20, RZ, !P0 ;  /* 0x000000ff14147207 */ /* 0x000fe40004000000 */
[----:B------:R-:W-:Y:S02]  /*1920*/  ISETP.GE.AND P0, PT, R107, UR16, PT ;  /* 0x000000106b007c0c */ /* 0x000fe4000bf06270 */
[----:B------:R-:W-:Y:S02]  /*1930*/  SEL R19, R19, RZ, !P4 ;  /* 0x000000ff13137207 */ /* 0x000fe40006000000 */
[----:B------:R-:W-:Y:S02]  /*1940*/  SEL R18, R18, RZ, !P0 ;  /* 0x000000ff12127207 */ /* 0x000fe40004000000 */
[----:B------:R-:W-:Y:S02]  /*1950*/  IADD3 R20, PT, PT, R20, R21, R22 ;  /* 0x0000001514147210 */ /* 0x000fe40007ffe016 */
[----:B------:R-:W-:-:S02]  /*1960*/  ISETP.GE.AND P4, PT, R106, UR16, PT ;  /* 0x000000106a007c0c */ /* 0x000fc4000bf86270 */
[----:B------:R-:W-:Y:S02]  /*1970*/  ISETP.GE.AND P0, PT, R105, UR16, PT ;  /* 0x0000001069007c0c */ /* 0x000fe4000bf06270 */
[----:B------:R-:W-:Y:S02]  /*1980*/  IADD3 R18, PT, PT, R18, R19, R20 ;  /* 0x0000001312127210 */ /* 0x000fe40007ffe014 */
[----:B------:R-:W-:Y:S02]  /*1990*/  SEL R17, R17, RZ, !P4 ;  /* 0x000000ff11117207 */ /* 0x000fe40006000000 */
[----:B------:R-:W-:Y:S02]  /*19a0*/  SEL R16, R16, RZ, !P0 ;  /* 0x000000ff10107207 */ /* 0x000fe40004000000 */
[----:B------:R-:W-:Y:S02]  /*19b0*/  ISETP.GE.AND P4, PT, R104, UR16, PT ;  /* 0x0000001068007c0c */ /* 0x000fe4000bf86270 */
[----:B------:R-:W-:-:S02]  /*19c0*/  IADD3 R16, PT, PT, R16, R17, R18 ;  /* 0x0000001110107210 */ /* 0x000fc40007ffe012 */
[----:B------:R-:W-:Y:S02]  /*19d0*/  SEL R17, R14, RZ, !P4 ;  /* 0x000000ff0e117207 */ /* 0x000fe40006000000 */
[----:B------:R-:W-:-:S03]  /*19e0*/  PLOP3.LUT P0, PT, PT, PT, UP0, 0x40, 0x4 ;  /* 0x000000000004781c */ /* 0x000fc60003f0e808 */
[----:B------:R-:W-:-:S05]  /*19f0*/  IMAD.IADD R14, R16, 0x1, R17 ;  /* 0x00000001100e7824 */ /* 0x000fca00078e0211 */
[----:B------:R-:W-:Y:S02]  /*1a00*/  SEL R14, R14, RZ, !P0 ;  /* 0x000000ff0e0e7207 */ /* 0x000fe40004000000 */
[----:B------:R-:W-:-:S03]  /*1a10*/  IADD3 R22, P0, PT, R12, UR10, RZ ;  /* 0x0000000a0c167c10 */ /* 0x000fc6000ff1e0ff */
[----:B--2---:R-:W-:Y:S01]  /*1a20*/  IMAD.SHL.U32 R12, R14, 0x8, RZ ;  /* 0x000000080e0c7824 */ /* 0x004fe200078e00ff */
[----:B------:R-:W-:Y:S02]  /*1a30*/  IADD3.X R23, PT, PT, R13, UR11, RZ, P0, !PT ;  /* 0x0000000b0d177c10 */ /* 0x000fe400087fe4ff */
[----:B------:R-:W-:-:S04]  /*1a40*/  IADD3 R20, P0, PT, R22, UR14, RZ ;  /* 0x0000000e16147c10 */ /* 0x000fc8000ff1e0ff */
[----:B------:R-:W-:Y:S02]  /*1a50*/  IADD3.X R21, PT, PT, R23, UR15, RZ, P0, !PT ;  /* 0x0000000f17157c10 */ /* 0x000fe400087fe4ff */
[----:B------:R-:W-:Y:S01]  /*1a60*/  LOP3.LUT P0, RZ, R12, 0x8, RZ, 0xc0, !PT ;  /* 0x000000080cff7812 */ /* 0x000fe2000780c0ff */
[----:B------:R-:W-:-:S12]  /*1a70*/  IMAD.SHL.U32 R12, R14, 0x4, RZ ;  /* 0x000000040e0c7824 */ /* 0x000fd800078e00ff */
[----:B------:R1:W-:Y:S01]  /*1a80*/  LDGSTS.E.LTC128B.64 [R6+0x2000], desc[UR34][R22.64], P0 ;  /* 0x0200000016067fae */ /* 0x0003e200081a1622 */
[----:B------:R-:W-:Y:S01]  /*1a90*/  LOP3.LUT P0, RZ, R12, 0x8, RZ, 0xc0, !PT ;  /* 0x000000080cff7812 */ /* 0x000fe2000780c0ff */
[----:B------:R-:W-:-:S12]  /*1aa0*/  IMAD.SHL.U32 R12, R14, 0x2, RZ ;  /* 0x000000020e0c7824 */ /* 0x000fd800078e00ff */
[----:B------:R-:W-:Y:S01]  /*1ab0*/  LDGSTS.E.LTC128B.64 [R6+0x2200], desc[UR34][R20.64], P0 ;  /* 0x0220000014067fae */ /* 0x000fe200081a1622 */
[----:B------:R-:W-:-:S04]  /*1ac0*/  IADD3 R18, P0, PT, R20, UR14, RZ ;  /* 0x0000000e14127c10 */ /* 0x000fc8000ff1e0ff */
[----:B------:R-:W-:Y:S02]  /*1ad0*/  IADD3.X R19, PT, PT, R21, UR15, RZ, P0, !PT ;  /* 0x0000000f15137c10 */ /* 0x000fe400087fe4ff */
[----:B------:R-:W-:-:S04]  /*1ae0*/  IADD3 R16, P0, PT, R18, UR14, RZ ;  /* 0x0000000e12107c10 */ /* 0x000fc8000ff1e0ff */
[----:B------:R-:W-:Y:S02]  /*1af0*/  IADD3.X R17, PT, PT, R19, UR15, RZ, P0, !PT ;  /* 0x0000000f13117c10 */ /* 0x000fe400087fe4ff */
[----:B------:R-:W-:Y:S02]  /*1b00*/  LOP3.LUT P0, RZ, R12, 0x8, RZ, 0xc0, !PT ;  /* 0x000000080cff7812 */ /* 0x000fe4000780c0ff */
[----:B------:R-:W-:-:S11]  /*1b10*/  SHF.R.U32.HI R12, RZ, 0x5, R14 ;  /* 0x00000005ff0c7819 */ /* 0x000fd6000001160e */
[----:B------:R2:W-:Y:S01]  /*1b20*/  LDGSTS.E.LTC128B.64 [R6+0x2400], desc[UR34][R18.64], P0 ;  /* 0x0240000012067fae */ /* 0x0005e200081a1622 */
[----:B------:R-:W-:-:S13]  /*1b30*/  LOP3.LUT P0, RZ, R14, 0x8, RZ, 0xc0, !PT ;  /* 0x000000080eff7812 */ /* 0x000fda000780c0ff */
[----:B------:R3:W-:Y:S01]  /*1b40*/  LDGSTS.E.LTC128B.64 [R6+0x2600], desc[UR34][R16.64], P0 ;  /* 0x0260000010067fae */ /* 0x0007e200081a1622 */
[----:B------:R-:W-:-:S04]  /*1b50*/  IADD3 R24, P0, PT, R16, UR14, RZ ;  /* 0x0000000e10187c10 */ /* 0x000fc8000ff1e0ff */
[----:B------:R-:W-:Y:S02]  /*1b60*/  IADD3.X R25, PT, PT, R17, UR15, RZ, P0, !PT ;  /* 0x0000000f11197c10 */ /* 0x000fe400087fe4ff */
[----:B-1----:R-:W-:-:S04]  /*1b70*/  IADD3 R22, P0, PT, R24, UR14, RZ ;  /* 0x0000000e18167c10 */ /* 0x002fc8000ff1e0ff */
[----:B------:R-:W-:Y:S02]  /*1b80*/  IADD3.X R23, PT, PT, R25, UR15, RZ, P0, !PT ;  /* 0x0000000f19177c10 */ /* 0x000fe400087fe4ff */
[----:B------:R-:W-:Y:S01]  /*1b90*/  LOP3.LUT P0, RZ, R12, 0x8, RZ, 0xc0, !PT ;  /* 0x000000080cff7812 */ /* 0x000fe2000780c0ff */
[----:B--2---:R-:W-:Y:S01]  /*1ba0*/  VIADD R18, R10, 0x18 ;  /* 0x000000180a127836 */ /* 0x004fe20000000000 */
[----:B------:R-:W-:-:S11]  /*1bb0*/  SHF.R.U32.HI R12, RZ, 0x6, R14 ;  /* 0x00000006ff0c7819 */ /* 0x000fd6000001160e */
[----:B------:R1:W-:Y:S01]  /*1bc0*/  LDGSTS.E.LTC128B.64 [R4+0x2000], desc[UR34][R24.64], P0 ;  /* 0x0200000018047fae */ /* 0x0003e200081a1622 */
[----:B------:R-:W-:Y:S02]  /*1bd0*/  LOP3.LUT P0, RZ, R12, 0x8, RZ, 0xc0, !PT ;  /* 0x000000080cff7812 */ /* 0x000fe4000780c0ff */
[--C-:B---3--:R-:W-:Y:S02]  /*1be0*/  SHF.R.U32.HI R6, RZ, 0x7, R14.reuse ;  /* 0x00000007ff067819 */ /* 0x108fe4000001160e */
[----:B------:R-:W-:-:S09]  /*1bf0*/  SHF.R.U32.HI R14, RZ, 0x8, R14 ;  /* 0x00000008ff0e7819 */ /* 0x000fd2000001160e */
[----:B------:R2:W-:Y:S01]  /*1c00*/  LDGSTS.E.LTC128B.64 [R4+0x2200], desc[UR34][R22.64], P0 ;  /* 0x0220000016047fae */ /* 0x0005e200081a1622 */
[----:B------:R-:W-:-:S04]  /*1c10*/  IADD3 R20, P0, PT, R22, UR14, RZ ;  /* 0x0000000e16147c10 */ /* 0x000fc8000ff1e0ff */
[----:B------:R-:W-:Y:S02]  /*1c20*/  IADD3.X R21, PT, PT, R23, UR15, RZ, P0, !PT ;  /* 0x0000000f17157c10 */ /* 0x000fe400087fe4ff */
[----:B------:R-:W-:-:S04]  /*1c30*/  IADD3 R12, P0, PT, R20, UR14, RZ ;  /* 0x0000000e140c7c10 */ /* 0x000fc8000ff1e0ff */
[----:B------:R-:W-:Y:S02]  /*1c40*/  IADD3.X R13, PT, PT, R21, UR15, RZ, P0, !PT ;  /* 0x0000000f150d7c10 */ /* 0x000fe400087fe4ff */
[----:B------:R-:W-:-:S13]  /*1c50*/  LOP3.LUT P0, RZ, R6, 0x8, RZ, 0xc0, !PT ;  /* 0x0000000806ff7812 */ /* 0x000fda000780c0ff */
[----:B------:R3:W-:Y:S01]  /*1c60*/  LDGSTS.E.LTC128B.64 [R4+0x2400], desc[UR34][R20.64], P0 ;  /* 0x0240000014047fae */ /* 0x0007e200081a1622 */
[----:B------:R-:W-:-:S13]  /*1c70*/  LOP3.LUT P0, RZ, R14, 0x8, RZ, 0xc0, !PT ;  /* 0x000000080eff7812 */ /* 0x000fda000780c0ff */
        /* <DEDUP_REMOVED lines=8> */
[----:B------:R-:W-:Y:S02]  /*1d00*/  SEL R27, RZ, 0x1, !P0 ;  /* 0x00000001ff1b7807 */ /* 0x000fe40004000000 */
[----:B------:R-:W-:-:S04]  /*1d10*/  ISETP.GE.AND P0, PT, R7, R18, PT ;  /* 0x000000120700720c */ /* 0x000fc80003f06270 */
[----:B-1----:R-:W-:Y:S02]  /*1d20*/  SEL R25, RZ, 0x1, !P0 ;  /* 0x00000001ff197807 */ /* 0x002fe40004000000 */
[----:B------:R-:W-:-:S04]  /*1d30*/  ISETP.GE.AND P0, PT, R5, R18, PT ;  /* 0x000000120500720c */ /* 0x000fc80003f06270 */
[----:B--2---:R-:W-:Y:S02]  /*1d40*/  SEL R23, RZ, 0x1, !P0 ;  /* 0x00000001ff177807 */ /* 0x004fe40004000000 */
[----:B------:R-:W-:-:S04]  /*1d50*/  ISETP.GE.AND P0, PT, R3, R18, PT ;  /* 0x000000120300720c */ /* 0x000fc80003f06270 */
[----:B---3--:R-:W-:Y:S02]  /*1d60*/  SEL R21, RZ, 0x1, !P0 ;  /* 0x00000001ff157807 */ /* 0x008fe40004000000 */
[----:B------:R-:W-:-:S04]  /*1d70*/  LOP3.LUT P0, RZ, R102, 0xff, R31, 0xc8, !PT ;  /* 0x000000ff66ff7812 */ /* 0x000fc8000780c81f */
[----:B------:R-:W-:Y:S02]  /*1d80*/  SEL R20, RZ, 0x2, !P0 ;  /* 0x00000002ff147807 */ /* 0x000fe40004000000 */
        /* <DEDUP_REMOVED lines=10> */
[C---:B------:R-:W-:Y:S02]  /*1e30*/  LOP3.LUT P0, RZ, R102.reuse, 0xff, R21, 0xc8, !PT ;  /* 0x000000ff66ff7812 */ /* 0x040fe4000780c815 */
[----:B------:R-:W-:Y:S02]  /*1e40*/  SEL R21, RZ, 0x1, !P5 ;  /* 0x00000001ff157807 */ /* 0x000fe40006800000 */
[----:B------:R-:W-:Y:S02]  /*1e50*/  SEL R4, RZ, 0x800, !P0 ;  /* 0x00000800ff047807 */ /* 0x000fe40004000000 */
[----:B------:R-:W-:Y:S02]  /*1e60*/  ISETP.NE.AND P0, PT, R102, RZ, PT ;  /* 0x000000ff6600720c */ /* 0x000fe40003f05270 */
[----:B------:R-:W-:-:S02]  /*1e70*/  ISETP.NE.AND P5, PT, R11, RZ, PT ;  /* 0x000000ff0b00720c */ /* 0x000fc40003fa5270 */
[----:B------:R-:W-:-:S04]  /*1e80*/  ISETP.GE.OR P0, PT, R2, R7, !P0 ;  /* 0x000000070200720c */ /* 0x000fc80004706670 */
[----:B------:R-:W-:Y:S02]  /*1e90*/  SEL R20, R20, RZ, P0 ;  /* 0x000000ff14147207 */ /* 0x000fe40000000000 */
[----:B------:R-:W-:Y:S02]  /*1ea0*/  ISETP.NE.AND P0, PT, R102, RZ, PT ;  /* 0x000000ff6600720c */ /* 0x000fe40003f05270 */
[----:B------:R-:W-:Y:S02]  /*1eb0*/  SEL R20, R20, RZ, !P3 ;  /* 0x000000ff14147207 */ /* 0x000fe40005800000 */
        /* <DEDUP_REMOVED lines=22> */
[----:B------:R-:W-:Y:S02]  /*2020*/  IADD3 R22, P0, PT, R28, UR8, RZ ;  /* 0x000000081c167c10 */ /* 0x000fe4000ff1e0ff */
[----:B------:R-:W-:Y:S02]  /*2030*/  SEL R4, R4, RZ, !P1 ;  /* 0x000000ff04047207 */ /* 0x000fe40004800000 */
[----:B------:R-:W-:Y:S02]  /*2040*/  IADD3.X R23, PT, PT, R29, UR9, RZ, P0, !PT ;  /* 0x000000091d177c10 */ /* 0x000fe400087fe4ff */
[----:B------:R-:W-:-:S04]  /*2050*/  ISETP.GE.AND P0, PT, R2, UR30, PT ;  /* 0x0000001e02007c0c */ /* 0x000fc8000bf06270 */
[----:B------:R-:W-:Y:S02]  /*2060*/  SEL R20, R20, RZ, !P0 ;  /* 0x000000ff14147207 */ /* 0x000fe40004000000 */
[----:B------:R-:W-:Y:S02]  /*2070*/  SEL R19, R19, RZ, !P0 ;  /* 0x000000ff13137207 */ /* 0x000fe40004000000 */
[----:B------:R-:W-:Y:S02]  /*2080*/  SEL R17, R17, RZ, !P0 ;  /* 0x000000ff11117207 */ /* 0x000fe40004000000 */
[----:B------:R-:W-:Y:S02]  /*2090*/  ISETP.GE.AND P0, PT, R18, UR30, PT ;  /* 0x0000001e12007c0c */ /* 0x000fe4000bf06270 */
[----:B------:R-:W-:Y:S02]  /*20a0*/  IADD3 R19, PT, PT, R19, R20, R21 ;  /* 0x0000001413137210 */ /* 0x000fe40007ffe015 */
[----:B------:R-:W-:-:S02]  /*20b0*/  SEL R16, R16, RZ, !P0 ;  /* 0x000000ff10107207 */ /* 0x000fc40004000000 */
[----:B------:R-:W-:Y:S02]  /*20c0*/  SEL R14, R14, RZ, !P0 ;  /* 0x000000ff0e0e7207 */ /* 0x000fe40004000000 */
[----:B------:R-:W-:Y:S02]  /*20d0*/  SEL R11, R6, RZ, !P0 ;  /* 0x000000ff060b7207 */ /* 0x000fe40004000000 */
[----:B------:R-:W-:Y:S02]  /*20e0*/  IADD3 R16, PT, PT, R16, R17, R19 ;  /* 0x0000001110107210 */ /* 0x000fe40007ffe013 */
[----:B------:R-:W-:Y:S02]  /*20f0*/  SEL R4, R4, RZ, !P0 ;  /* 0x000000ff04047207 */ /* 0x000fe40004000000 */
[----:B------:R-:W-:Y:S01]  /*2100*/  IADD3 R11, PT, PT, R11, R14, R16 ;  /* 0x0000000e0b0b7210 */ /* 0x000fe20007ffe010 */
[----:B------:R-:W-:Y:S01]  /*2110*/  VIADD R16, R10, 0x28 ;  /* 0x000000280a107836 */ /* 0x000fe20000000000 */
[----:B------:R-:W-:Y:S01]  /*2120*/  PLOP3.LUT P0, PT, PT, PT, UP0, 0x40, 0x4 ;  /* 0x000000000004781c */ /* 0x000fe20003f0e808 */
[----:B------:R-:W-:-:S02]  /*2130*/  UISETP.GE.AND UP0, UPT, UR25, 0x1, UPT ;  /* 0x000000011900788c */ /* 0x000fc4000bf06270 */
[----:B------:R-:W-:-:S05]  /*2140*/  IMAD.IADD R2, R11, 0x1, R4 ;  /* 0x000000010b027824 */ /* 0x000fca00078e0204 */
[----:B------:R-:W-:Y:S02]  /*2150*/  SEL R2, R2, RZ, !P0 ;  /* 0x000000ff02027207 */ /* 0x000fe40004000000 */
[----:B------:R-:W-:-:S03]  /*2160*/  IADD3 R30, P0, PT, R22, UR12, RZ ;  /* 0x0000000c161e7c10 */ /* 0x000fc6000ff1e0ff */
[----:B------:R-:W-:Y:S01]  /*2170*/  IMAD.SHL.U32 R4, R2, 0x8, RZ ;  /* 0x0000000802047824 */ /* 0x000fe200078e00ff */
[----:B------:R-:W-:-:S04]  /*2180*/  IADD3.X R31, PT, PT, R23, UR13, RZ, P0, !PT ;  /* 0x0000000d171f7c10 */ /* 0x000fc800087fe4ff */
        /* <DEDUP_REMOVED lines=10> */
[----:B------:R1:W-:Y:S01]  /*2230*/  LDGSTS.E.LTC128B.64 [R15+0x8180], desc[UR34][R22.64+0x180], P0 ;  /* 0x08180180160f7fae */ /* 0x0003e200081a1622 */
[----:B------:R-:W-:-:S04]  /*2240*/  ISETP.GE.AND P0, PT, R7, R122, PT ;  /* 0x0000007a0700720c */ /* 0x000fc80003f06270 */
[----:B------:R-:W-:Y:S02]  /*2250*/  SEL R21, RZ, 0x1, !P0 ;  /* 0x00000001ff157807 */ /* 0x000fe40004000000 */
        /* <DEDUP_REMOVED lines=10> */
[----:B------:R2:W-:Y:S01]  /*2300*/  LDGSTS.E.LTC128B.64 [R15+0x9180], desc[UR34][R30.64+0x180], P0 ;  /* 0x091801801e0f7fae */ /* 0x0005e200081a1622 */
[----:B------:R-:W-:-:S03]  /*2310*/  ISETP.GE.AND P0, PT, R5, R122, PT ;  /* 0x0000007a0500720c */ /* 0x000fc60003f06270 */
[----:B------:R-:W0:Y:S01]  /*2320*/  LDGDEPBAR ;  /* 0x00000000000079af */ /* 0x000e220000000000 */
[----:B------:R-:W-:Y:S02]  /*2330*/  SEL R19, RZ, 0x1, !P0 ;  /* 0x00000001ff137807 */ /* 0x000fe40004000000 */
[----:B------:R-:W-:-:S04]  /*2340*/  ISETP.GE.AND P0, PT, R3, R122, PT ;  /* 0x0000007a0300720c */ /* 0x000fc80003f06270 */
[----:B------:R-:W-:Y:S02]  /*2350*/  SEL R17, RZ, 0x1, !P0 ;  /* 0x00000001ff117807 */ /* 0x000fe40004000000 */
[----:B------:R-:W-:-:S04]  /*2360*/  ISETP.GE.AND P0, PT, R9, R16, PT ;  /* 0x000000100900720c */ /* 0x000fc80003f06270 */
[----:B------:R-:W-:Y:S02]  /*2370*/  SEL R29, RZ, 0x1, !P0 ;  /* 0x00000001ff1d7807 */ /* 0x000fe40004000000 */
[----:B------:R-:W-:-:S04]  /*2380*/  ISETP.GE.AND P0, PT, R7, R16, PT ;  /* 0x000000100700720c */ /* 0x000fc80003f06270 */
[----:B------:R-:W-:Y:S02]  /*2390*/  SEL R27, RZ, 0x1, !P0 ;  /* 0x00000001ff1b7807 */ /* 0x000fe40004000000 */
[----:B------:R-:W-:Y:S01]  /*23a0*/  ISETP.GE.AND P0, PT, R5, R16, PT ;  /* 0x000000100500720c */ /* 0x000fe20003f06270 */
[----:B------:R-:W-:-:S04]  /*23b0*/  DEPBAR.LE SB0, 0x1 ;  /* 0x000080400000791a */ /* 0x000fc80000000000 */
[----:B------:R-:W-:Y:S01]  /*23c0*/  SEL R25, RZ, 0x1, !P0 ;  /* 0x00000001ff197807 */ /* 0x000fe20004000000 */
[----:B------:R-:W-:Y:S01]  /*23d0*/  BAR.SYNC.DEFER_BLOCKING 0x0 ;  /* 0x0000000000007b1d */ /* 0x000fe20000010000 */
[----:B------:R-:W-:-:S04]  /*23e0*/  ISETP.GE.AND P0, PT, R3, R16, PT ;  /* 0x000000100300720c */ /* 0x000fc80003f06270 */
[----:B-1----:R-:W-:Y:S02]  /*23f0*/  SEL R23, RZ, 0x1, !P0 ;  /* 0x00000001ff177807 */ /* 0x002fe40004000000 */
[----:B------:R-:W-:-:S04]  /*2400*/  ISETP.GE.AND P0, PT, R121, UR30, PT ;  /* 0x0000001e79007c0c */ /* 0x000fc8000bf06270 */
        /* <DEDUP_REMOVED lines=9> */
[----:B--2---:R-:W-:Y:S02]  /*24a0*/  SEL R15, RZ, 0x1, !P0 ;  /* 0x00000001ff0f7807 */ /* 0x004fe40004000000 */
[----:B------:R-:W-:-:S04]  /*24b0*/  LOP3.LUT P0, RZ, R102, 0xff, R21, 0xc8, !PT ;  /* 0x000000ff66ff7812 */ /* 0x000fc8000780c815 */
[----:B------:R-:W-:Y:S02]  /*24c0*/  SEL R18, RZ, 0x2, !P0 ;  /* 0x00000002ff127807 */ /* 0x000fe40004000000 */
[----:B------:R-:W-:-:S04]  /*24d0*/  LOP3.LUT P0, RZ, R102, 0xff, R19, 0xc8, !PT ;  /* 0x000000ff66ff7812 */ /* 0x000fc8000780c813 */
[----:B------:R-:W-:Y:S02]  /*24e0*/  SEL R19, RZ, 0x4, !P0 ;  /* 0x00000004ff137807 */ /* 0x000fe40004000000 */
[----:B------:R-:W-:-:S04]  /*24f0*/  LOP3.LUT P0, RZ, R102, 0xff, R17, 0xc8, !PT ;  /* 0x000000ff66ff7812 */ /* 0x000fc8000780c811 */
[----:B------:R-:W-:Y:S02]  /*2500*/  SEL R17, RZ, 0x8, !P0 ;  /* 0x00000008ff117807 */ /* 0x000fe40004000000 */
[C---:B------:R-:W-:Y:S02]  /*2510*/  LOP3.LUT P0, RZ, R102.reuse, 0xff, R29, 0xc8, !PT ;  /* 0x000000ff66ff7812 */ /* 0x040fe4000780c81d */
[----:B------:R-:W-:Y:S02]  /*2520*/  CS2R R28, SRZ ;  /* 0x00000000001c7805 */ /* 0x000fe4000001ff00 */
[----:B------:R-:W-:Y:S02]  /*2530*/  SEL R20, RZ, 0x100, !P0 ;  /* 0x00000100ff147807 */ /* 0x000fe40004000000 */
[----:B------:R-:W-:Y:S02]  /*2540*/  LOP3.LUT P0, RZ, R102, 0xff, R27, 0xc8, !PT ;  /* 0x000000ff66ff7812 */ /* 0x000fe4000780c81b */
[----:B------:R-:W-:-:S02]  /*2550*/  CS2R R26, SRZ ;  /* 0x00000000001a7805 */ /* 0x000fc4000001ff00 */
[----:B------:R-:W-:Y:S02]  /*2560*/  SEL R21, RZ, 0x200, !P0 ;  /* 0x00000200ff157807 */ /* 0x000fe40004000000 */
[C---:B------:R-:W-:Y:S02]  /*2570*/  LOP3.LUT P0, RZ, R102.reuse, 0xff, R25, 0xc8, !PT ;  /* 0x000000ff66ff7812 */ /* 0x040fe4000780c819 */
[----:B------:R-:W-:Y:S02]  /*2580*/  CS2R R24, SRZ ;  /* 0x0000000000187805 */ /* 0x000fe4000001ff00 */
[----:B------:R-:W-:Y:S02]  /*2590*/  SEL R22, RZ, 0x400, !P0 ;  /* 0x00000400ff167807 */ /* 0x000fe40004000000 */
[----:B------:R-:W-:-:S04]  /*25a0*/  LOP3.LUT P0, RZ, R102, 0xff, R23, 0xc8, !PT ;  /* 0x000000ff66ff7812 */ /* 0x000fc8000780c817 */
[----:B------:R-:W-:Y:S02]  /*25b0*/  SEL R23, RZ, 0x800, !P0 ;  /* 0x00000800ff177807 */ /* 0x000fe40004000000 */
[----:B------:R-:W-:-:S04]  /*25c0*/  ISETP.NE.AND P0, PT, R102, RZ, PT ;  /* 0x000000ff6600720c */ /* 0x000fc80003f05270 */
[----:B------:R-:W-:-:S04]  /*25d0*/  ISETP.GE.OR P0, PT, R122, R7, !P0 ;  /* 0x000000077a00720c */ /* 0x000fc80004706670 */
[----:B------:R-:W-:Y:S02]  /*25e0*/  SEL R18, R18, RZ, P0 ;  /* 0x000000ff12127207 */ /* 0x000fe40000000000 */
[----:B------:R-:W-:-:S04]  /*25f0*/  ISETP.NE.AND P0, PT, R102, RZ, PT ;  /* 0x000000ff6600720c */ /* 0x000fc80003f05270 */
[----:B------:R-:W-:-:S04]  /*2600*/  ISETP.GE.OR P0, PT, R122, R5, !P0 ;  /* 0x000000057a00720c */ /* 0x000fc80004706670 */
[----:B------:R-:W-:Y:S02]  /*2610*/  SEL R19, R19, RZ, P0 ;  /* 0x000000ff13137207 */ /* 0x000fe40000000000 */
[----:B------:R-:W-:-:S04]  /*2620*/  ISETP.NE.AND P0, PT, R102, RZ, PT ;  /* 0x000000ff6600720c */ /* 0x000fc80003f05270 */
[----:B------:R-:W-:-:S04]  /*2630*/  ISETP.GE.OR P0, PT, R122, R3, !P0 ;  /* 0x000000037a00720c */ /* 0x000fc80004706670 */
[----:B------:R-:W-:Y:S02]  /*2640*/  SEL R17, R17, RZ, P0 ;  /* 0x000000ff11117207 */ /* 0x000fe40000000000 */
[----:B------:R-:W-:-:S04]  /*2650*/  ISETP.NE.AND P0, PT, R102, RZ, PT ;  /* 0x000000ff6600720c */ /* 0x000fc80003f05270 */
[----:B------:R-:W-:Y:S02]  /*2660*/  ISETP.GE.OR P0, PT, R16, R9, !P0 ;  /* 0x000000091000720c */ /* 0x000fe40004706670 */
[----:B------:R-:W-:Y:S02]  /*2670*/  SEL R9, R18, RZ, !P3 ;  /* 0x000000ff12097207 */ /* 0x000fe40005800000 */
[----:B------:R-:W-:Y:S02]  /*2680*/  SEL R20, R20, RZ, P0 ;  /* 0x000000ff14147207 */ /* 0x000fe40000000000 */
[----:B------:R-:W-:Y:S02]  /*2690*/  ISETP.NE.AND P0, PT, R102, RZ, PT ;  /* 0x000000ff6600720c */ /* 0x000fe40003f05270 */
[----:B------:R-:W-:Y:S02]  /*26a0*/  SEL R18, R19, RZ, !P2 ;  /* 0x000000ff13127207 */ /* 0x000fe40005000000 */
[----:B------:R-:W-:-:S02]  /*26b0*/  ISETP.GE.OR P0, PT, R16, R7, !P0 ;  /* 0x000000071000720c */ /* 0x000fc40004706670 */
[----:B------:R-:W-:Y:S02]  /*26c0*/  SEL R7, R17, RZ, !P1 ;  /* 0x000000ff11077207 */ /* 0x000fe40004800000 */
[----:B------:R-:W-:Y:S02]  /*26d0*/  SEL R21, R21, RZ, P0 ;  /* 0x000000ff15157207 */ /* 0x000fe40000000000 */
[----:B------:R-:W-:Y:S02]  /*26e0*/  ISETP.NE.AND P0, PT, R102, RZ, PT ;  /* 0x000000ff6600720c */ /* 0x000fe40003f05270 */
[----:B------:R-:W-:Y:S02]  /*26f0*/  SEL R21, R21, RZ, !P3 ;  /* 0x000000ff15157207 */ /* 0x000fe40005800000 */
[----:B------:R-:W-:Y:S02]  /*2700*/  ISETP.GE.OR P0, PT, R16, R5, !P0 ;  /* 0x000000051000720c */ /* 0x000fe40004706670 */
[----:B------:R-:W-:-:S02]  /*2710*/  ISETP.GE.AND P3, PT, R109, UR16, PT ;  /* 0x000000106d007c0c */ /* 0x000fc4000bf66270 */
[----:B------:R-:W-:Y:S02]  /*2720*/  SEL R5, R22, RZ, P0 ;  /* 0x000000ff16057207 */ /* 0x000fe40000000000 */
[----:B------:R-:W-:Y:S02]  /*2730*/  ISETP.NE.AND P0, PT, R102, RZ, PT ;  /* 0x000000ff6600720c */ /* 0x000fe40003f05270 */
[----:B------:R-:W-:Y:S02]  /*2740*/  SEL R20, R20, RZ, !P6 ;  /* 0x000000ff14147207 */ /* 0x000fe40007000000 */
[----:B------:R-:W-:Y:S02]  /*2750*/  ISETP.GE.OR P0, PT, R16, R3, !P0 ;  /* 0x000000031000720c */ /* 0x000fe40004706670 */
[----:B------:R-:W-:Y:S02]  /*2760*/  SEL R3, RZ, 0x1, !P5 ;  /* 0x00000001ff037807 */ /* 0x000fe40006800000 */
[----:B------:R-:W-:-:S02]  /*2770*/  SEL R23, R23, RZ, P0 ;  /* 0x000000ff17177207 */ /* 0x000fc40000000000 */
[----:B------:R-:W-:Y:S02]  /*2780*/  ISETP.GE.AND P0, PT, R122, UR30, PT ;  /* 0x0000001e7a007c0c */ /* 0x000fe4000bf06270 */
[----:B------:R-:W-:Y:S02]  /*2790*/  ISETP.GE.AND P5, PT, R110, UR16, PT ;  /* 0x000000106e007c0c */ /* 0x000fe4000bfa6270 */
[----:B------:R-:W-:Y:S02]  /*27a0*/  SEL R9, R9, RZ, !P0 ;  /* 0x000000ff09097207 */ /* 0x000fe40004000000 */
[----:B------:R-:W-:Y:S02]  /*27b0*/  SEL R18, R18, RZ, !P0 ;  /* 0x000000ff12127207 */ /* 0x000fe40004000000 */
[----:B------:R-:W-:Y:S02]  /*27c0*/  SEL R14, R14, RZ, !P5 ;  /* 0x000000ff0e0e7207 */ /* 0x000fe40006800000 */
[----:B------:R-:W-:-:S02]  /*27d0*/  SEL R7, R7, RZ, !P0 ;  /* 0x000000ff07077207 */ /* 0x000fc40004000000 */
[----:B------:R-:W-:Y:S02]  /*27e0*/  ISETP.GE.AND P6, PT, R108, UR16, PT ;  /* 0x000000106c007c0c */ /* 0x000fe4000bfc6270 */
[----:B------:R-:W-:Y:S02]  /*27f0*/  ISETP.GE.AND P5, PT, R107, UR16, PT ;  /* 0x000000106b007c0c */ /* 0x000fe4000bfa6270 */
[----:B------:R-:W-:Y:S02]  /*2800*/  ISETP.GE.AND P0, PT, R16, UR30, PT ;  /* 0x0000001e10007c0c */ /* 0x000fe4000bf06270 */
[----:B------:R-:W-:Y:S02]  /*2810*/  SEL R11, R11, RZ, !P3 ;  /* 0x000000ff0b0b7207 */ /* 0x000fe40005800000 */
[----:B------:R-:W-:Y:S02]  /*2820*/  IADD3 R3, PT, PT, R18, R9, R3 ;  /* 0x0000000912037210 */ /* 0x000fe40007ffe003 */
[----:B------:R-:W-:-:S02]  /*2830*/  CS2R R18, SRZ ;  /* 0x0000000000127805 */ /* 0x000fc4000001ff00 */
[----:B------:R-:W-:Y:S02]  /*2840*/  SEL R5, R5, RZ, !P2 ;  /* 0x000000ff05057207 */ /* 0x000fe40005000000 */
[----:B------:R-:W-:Y:S02]  /*2850*/  SEL R120, R23, RZ, !P1 ;  /* 0x000000ff17787207 */ /* 0x000fe40004800000 */
[----:B------:R-:W-:Y:S02]  /*2860*/  CS2R R22, SRZ ;  /* 0x0000000000167805 */ /* 0x000fe4000001ff00 */
[----:B------:R-:W-:Y:S02]  /*2870*/  SEL R10, R10, RZ, !P6 ;  /* 0x000000ff0a0a7207 */ /* 0x000fe40007000000 */
[----:B------:R-:W-:Y:S02]  /*2880*/  SEL R8, R8, RZ, !P5 ;  /* 0x000000ff08087207 */ /* 0x000fe40006800000 */
[----:B------:R-:W-:-:S02]  /*2890*/  LOP3.LUT R9, R101, 0x1f, RZ, 0xc0, !PT ;  /* 0x0000001f65097812 */ /* 0x000fc400078ec0ff */
[----:B------:R-:W-:Y:S02]  /*28a0*/  SEL R20, R20, RZ, !P0 ;  /* 0x000000ff14147207 */ /* 0x000fe40004000000 */
[----:B------:R-:W-:Y:S02]  /*28b0*/  IADD3 R11, PT, PT, R11, R14, R15 ;  /* 0x0000000e0b0b7210 */ /* 0x000fe40007ffe00f */
[----:B------:R-:W-:Y:S02]  /*28c0*/  CS2R R14, SRZ ;  /* 0x00000000000e7805 */ /* 0x000fe4000001ff00 */
[----:B------:R-:W-:Y:S02]  /*28d0*/  ISETP.GE.AND P6, PT, R106, UR16, PT ;  /* 0x000000106a007c0c */ /* 0x000fe4000bfc6270 */
[----:B------:R-:W-:Y:S02]  /*28e0*/  ISETP.GE.AND P5, PT, R105, UR16, PT ;  /* 0x0000001069007c0c */ /* 0x000fe4000bfa6270 */
[----:B------:R-:W-:-:S02]  /*28f0*/  SEL R16, R21, RZ, !P0 ;  /* 0x000000ff15107207 */ /* 0x000fc40004000000 */
[----:B------:R-:W-:Y:S02]  /*2900*/  SEL R5, R5, RZ, !P0 ;  /* 0x000000ff05057207 */ /* 0x000fe40004000000 */
[----:B------:R-:W-:Y:S02]  /*2910*/  SEL R120, R120, RZ, !P0 ;  /* 0x000000ff78787207 */ /* 0x000fe40004000000 */
[----:B------:R-:W-:Y:S02]  /*2920*/  SHF.R.U32.HI R0, RZ, 0x3, R9 ;  /* 0x00000003ff007819 */ /* 0x000fe40000011609 */
[----:B------:R-:W-:Y:S02]  /*2930*/  IADD3 R126, P0, PT, R30, UR8, RZ ;  /* 0x000000081e7e7c10 */ /* 0x000fe4000ff1e0ff */
[----:B------:R-:W-:Y:S02]  /*2940*/  IADD3 R8, PT, PT, R8, R10, R11 ;  /* 0x0000000a08087210 */ /* 0x000fe40007ffe00b */
[----:B------:R-:W-:-:S02]  /*2950*/  CS2R R10, SRZ ;  /* 0x00000000000a7805 */ /* 0x000fc4000001ff00 */
[----:B------:R-:W-:Y:S01]  /*2960*/  IADD3 R7, PT, PT, R20, R7, R3 ;  /* 0x0000000714077210 */ /* 0x000fe20007ffe003 */
[----:B------:R-:W-:Y:S01]  /*2970*/  IMAD.SHL.U32 R3, R101, 0x10, RZ ;  /* 0x0000001065037824 */ /* 0x000fe200078e00ff */
[----:B------:R-:W-:Y:S02]  /*2980*/  SEL R9, R6, RZ, !P6 ;  /* 0x000000ff06097207 */ /* 0x000fe40007000000 */
[----:B------:R-:W-:Y:S02]  /*2990*/  CS2R R20, SRZ ;  /* 0x0000000000147805 */ /* 0x000fe4000001ff00 */
[----:B------:R-:W-:Y:S02]  /*29a0*/  SEL R4, R4, RZ, !P5 ;  /* 0x000000ff04047207 */ /* 0x000fe40006800000 */
[----:B------:R-:W-:Y:S02]  /*29b0*/  IADD3.X R125, PT, PT, R31, UR9, RZ, P0, !PT ;  /* 0x000000091f7d7c10 */ /* 0x000fe400087fe4ff */
[----:B------:R-:W-:-:S02]  /*29c0*/  CS2R R30, SRZ ;  /* 0x00000000001e7805 */ /* 0x000fc4000001ff00 */
[C---:B------:R-:W-:Y:S01]  /*29d0*/  LOP3.LUT R101, R0.reuse, 0x7, R101, 0x78, !PT ;  /* 0x0000000700657812 */ /* 0x040fe200078e7865 */
[----:B------:R-:W-:Y:S01]  /*29e0*/  IMAD.SHL.U32 R0, R0, 0x200, RZ ;  /* 0x0000020000007824 */ /* 0x000fe200078e00ff */
[----:B------:R-:W-:Y:S02]  /*29f0*/  IADD3 R4, PT, PT, R4, R9, R8 ;  /* 0x0000000904047210 */ /* 0x000fe40007ffe008 */
[----:B------:R-:W-:Y:S02]  /*2a00*/  CS2R R8, SRZ ;  /* 0x0000000000087805 */ /* 0x000fe4000001ff00 */
[----:B------:R-:W-:Y:S01]  /*2a10*/  IADD3 R5, PT, PT, R5, R16, R7 ;  /* 0x0000001005057210 */ /* 0x000fe20007ffe007 */
[----:B------:R-:W-:Y:S01]  /*2a20*/  IMAD R101, R101, 0x10, R0 ;  /* 0x0000001065657824 */ /* 0x000fe200078e0200 */
[----:B------:R-:W-:Y:S01]  /*2a30*/  IADD3 R124, P0, PT, R12, UR10, RZ ;  /* 0x0000000a0c7c7c10 */ /* 0x000fe2000ff1e0ff */
[----:B------:R-:W-:Y:S01]  /*2a40*/  IMAD.IADD R119, R4, 0x1, R119 ;  /* 0x0000000104777824 */ /* 0x000fe200078e0277 */
[----:B------:R-:W-:Y:S01]  /*2a50*/  LOP3.LUT R100, R0, 0x70, R3, 0xf8, !PT ;  /* 0x0000007000647812 */ /* 0x000fe200078ef803 */
[----:B------:R-:W-:Y:S01]  /*2a60*/  IMAD.IADD R120, R5, 0x1, R120 ;  /* 0x0000000105787824 */ /* 0x000fe200078e0278 */
[----:B------:R-:W-:-:S02]  /*2a70*/  IADD3.X R123, PT, PT, R13, UR11, RZ, P0, !PT ;  /* 0x0000000b0d7b7c10 */ /* 0x000fc400087fe4ff */
[----:B------:R-:W-:Y:S02]  /*2a80*/  CS2R R16, SRZ ;  /* 0x0000000000107805 */ /* 0x000fe4000001ff00 */
[----:B------:R-:W-:Y:S02]  /*2a90*/  CS2R R12, SRZ ;  /* 0x00000000000c7805 */ /* 0x000fe4000001ff00 */
[----:B------:R-:W-:Y:S02]  /*2aa0*/  CS2R R6, SRZ ;  /* 0x0000000000067805 */ /* 0x000fe4000001ff00 */
[----:B------:R-:W-:Y:S01]  /*2ab0*/  CS2R R4, SRZ ;  /* 0x0000000000047805 */ /* 0x000fe2000001ff00 */
[----:B------:R-:W-:Y:S06]  /*2ac0*/  BRA.U !UP0, `(.L_x_3) ;  /* 0x0000001508c47547 */ /* 0x000fec000b800000 */
[----:B------:R-:W-:Y:S01]  /*2ad0*/  UPRMT UR4, UR4, 0x8880, URZ ;  /* 0x0000888004047896 */ /* 0x000fe200080000ff */
[----:B------:R-:W-:Y:S01]  /*2ae0*/  IMAD.U32 R3, RZ, RZ, UR31 ;  /* 0x0000001fff037e24 */ /* 0x000fe2000f8e00ff */
[----:B------:R-:W-:Y:S01]  /*2af0*/  ULEA UR5, UR28, UR26, 0x5 ;  /* 0x0000001a1c057291 */ /* 0x000fe2000f8e28ff */
[----:B------:R-:W-:Y:S01]  /*2b00*/  IMAD.U32 R0, RZ, RZ, UR29 ;  /* 0x0000001dff007e24 */ /* 0x000fe2000f8e00ff */
[----:B------:R-:W-:Y:S01]  /*2b10*/  ULEA UR6, UR28, UR4, 0x5 ;  /* 0x000000041c067291 */ /* 0x000fe2000f8e28ff */
[----:B------:R-:W-:Y:S01]  /*2b20*/  IMAD R86, R3, 0x40, R86 ;  /* 0x0000004003567824 */ /* 0x000fe200078e0256 */
[----:B------:R-:W-:Y:S01]  /*2b30*/  UIADD3 UR25, UPT, UPT, UR25, -0x2, URZ ;  /* 0xfffffffe19197890 */ /* 0x000fe2000fffe0ff */
[----:B------:R-:W-:Y:S01]  /*2b40*/  LOP3.LUT R2, R100, 0x40, RZ, 0x3c, !PT ;  /* 0x0000004064027812 */ /* 0x000fe200078e3cff */
[----:B------:R-:W-:Y:S01]  /*2b50*/  USHF.L.U32 UR6, UR6, 0x5, URZ ;  /* 0x0000000506067899 */ /* 0x000fe200080006ff */
[----:B------:R-:W-:Y:S01]  /*2b60*/  IADD3 R0, PT, PT, R101, 0x6000, R0 ;  /* 0x0000600065007810 */ /* 0x000fe20007ffe000 */
[----:B------:R-:W-:Y:S01]  /*2b70*/  USHF.L.U32 UR5, UR5, 0x8, URZ ;  /* 0x0000000805057899 */ /* 0x000fe200080006ff */
[C---:B------:R-:W-:Y:S01]  /*2b80*/  VIADD R85, R86.reuse, 0x30 ;  /* 0x0000003056557836 */ /* 0x040fe20000000000 */
[----:B------:R-:W-:Y:S01]  /*2b90*/  ULEA UR6, UR6, UR29, 0x3 ;  /* 0x0000001d06067291 */ /* 0x000fe2000f8e18ff */
[C---:B------:R-:W-:Y:S01]  /*2ba0*/  VIADD R84, R86.reuse, 0x20 ;  /* 0x0000002056547836 */ /* 0x040fe20000000000 */
[----:B------:R-:W-:Y:S01]  /*2bb0*/  UIADD3 UR4, UPT, UPT, UR29, 0x6000, URZ ;  /* 0x000060001d047890 */ /* 0x000fe2000fffe0ff */
[C---:B------:R-:W-:Y:S01]  /*2bc0*/  VIADD R3, R86.reuse, 0x10 ;  /* 0x0000001056037836 */ /* 0x040fe20000000000 */
[----:B------:R-:W-:Y:S01]  /*2bd0*/  ISETP.NE.AND P0, PT, RZ, UR25, PT ;  /* 0x00000019ff007c0c */ /* 0x000fe2000bf05270 */
[----:B------:R-:W-:Y:S01]  /*2be0*/  VIADD R116, R86, UR33 ;  /* 0x0000002156747c36 */ /* 0x000fe20008000000 */
[----:B------:R-:W-:Y:S01]  /*2bf0*/  CS2R R54, SRZ ;  /* 0x0000000000367805 */ /* 0x000fe2000001ff00 */
[----:B------:R-:W1:Y:S01]  /*2c00*/  LDS.128 R76, [R0+UR5+0x80] ;  /* 0x00008005004c7984 */ /* 0x000e620008000c00 */
[----:B------:R-:W-:Y:S01]  /*2c10*/  SEL R120, R120, RZ, P0 ;  /* 0x000000ff78787207 */ /* 0x000fe20000000000 */
[C---:B------:R-:W-:Y:S01]  /*2c20*/  VIADD R115, R116.reuse, 0x10 ;  /* 0x0000001074737836 */ /* 0x040fe20000000000 */
[----:B------:R-:W-:Y:S01]  /*2c30*/  SEL R119, R119, RZ, P0 ;  /* 0x000000ff77777207 */ /* 0x000fe20000000000 */
[----:B------:R-:W2:Y:S01]  /*2c40*/  LDS.128 R80, [R100+UR6+0x80] ;  /* 0x0000800664507984 */ /* 0x000ea20008000c00 */
[----:B------:R-:W-:Y:S01]  /*2c50*/  LEA R117, R117, UR4, 0x3 ;  /* 0x0000000475757c11 */ /* 0x000fe2000f8e18ff */
[----:B------:R-:W-:Y:S01]  /*2c60*/  VIADD R114, R116, 0x20 ;  /* 0x0000002074727836 */ /* 0x000fe20000000000 */
[----:B------:R-:W-:Y:S01]  /*2c70*/  ISETP.GE.AND P3, PT, R86, UR17, PT ;  /* 0x0000001156007c0c */ /* 0x000fe2000bf66270 */
[----:B------:R-:W3:Y:S01]  /*2c80*/  LDS.128 R68, [R100+UR6] ;  /* 0x0000000664447984 */ /* 0x000ee20008000c00 */
[----:B------:R-:W-:Y:S01]  /*2c90*/  VIADD R113, R116, 0x30 ;  /* 0x0000003074717836 */ /* 0x000fe20000000000 */
[----:B------:R-:W-:Y:S01]  /*2ca0*/  ISETP.GE.AND P6, PT, R85, UR17, PT ;  /* 0x0000001155007c0c */ /* 0x000fe2000bfc6270 */
[----:B------:R-:W-:Y:S01]  /*2cb0*/  UIADD3 UR24, UPT, UPT, UR29, 0x4000, URZ ;  /* 0x000040001d187890 */ /* 0x000fe2000fffe0ff */
[----:B------:R4:W1:Y:S01]  /*2cc0*/  LDS.128 R72, [R0+UR5] ;  /* 0x0000000500487984 */ /* 0x0008620008000c00 */
[----:B------:R-:W-:Y:S01]  /*2cd0*/  ISETP.GE.AND P5, PT, R84, UR17, PT ;  /* 0x0000001154007c0c */ /* 0x000fe2000bfa6270 */
[----:B------:R-:W-:Y:S01]  /*2ce0*/  UMOV UR23, URZ ;  /* 0x000000ff00177c82 */ /* 0x000fe20008000000 */
[----:B------:R-:W-:Y:S01]  /*2cf0*/  ISETP.GE.AND P4, PT, R3, UR17, PT ;  /* 0x0000001103007c0c */ /* 0x000fe2000bf86270 */
[----:B------:R-:W-:Y:S01]  /*2d00*/  UMOV UR22, 0x2 ;  /* 0x0000000200167882 */ /* 0x000fe20000000000 */
[----:B------:R-:W-:Y:S01]  /*2d10*/  UMOV UR21, 0x4000 ;  /* 0x0000400000157882 */ /* 0x000fe20000000000 */
[----:B------:R-:W-:Y:S01]  /*2d20*/  UMOV UR7, 0xffffc000 ;  /* 0xffffc00000077882 */ /* 0x000fe20000000000 */
[----:B----4-:R-:W-:-:S09]  /*2d30*/  IMAD.U32 R0, RZ, RZ, UR4 ;  /* 0x00000004ff007e24 */ /* 0x010fd2000f8e00ff */
.L_x_4:
[----:B------:R-:W-:-:S04]  /*2d40*/  DEPBAR.LE SB5, 0xc ;  /* 0x0000d3000000791a */ /* 0x000fc80000000000 */
[C---:B-1-3--:R-:W5:Y:S01]  /*2d50*/  DMMA.8x8x4 R4, R68.reuse, R72, R4 ;  /* 0x000000484404723f */ /* 0x04af620000000004 */
[----:B------:R-:W-:Y:S01]  /*2d60*/  LDS.128 R92, [R100+UR6+0x800] ;  /* 0x00080006645c7984 */ /* 0x000fe20008000c00 */
[----:B------:R-:W-:Y:S02]  /*2d70*/  UIADD3 UR23, UPT, UPT, UR23, 0x1, URZ ;  /* 0x0000000117177890 */ /* 0x000fe4000fffe0ff */
[----:B------:R-:W-:Y:S01]  /*2d80*/  IADD3 R3, PT, PT, R0, UR5, R101 ;  /* 0x0000000500037c10 */ /* 0x000fe2000fffe065 */
[----:B------:R-:W-:Y:S01]  /*2d90*/  IMAD.MOV.U32 R127, RZ, RZ, R125 ;  /* 0x000000ffff7f7224 */ /* 0x000fe200078e007d */
[----:B------:R-:W-:Y:S01]  /*2da0*/  IADD3 R132, P0, PT, R124, UR14, RZ ;  /* 0x0000000e7c847c10 */ /* 0x000fe2000ff1e0ff */
[----:B------:R-:W-:Y:S01]  /*2db0*/  VIADD R118, R100, UR6 ;  /* 0x0000000664767c36 */ /* 0x000fe20008000000 */
[----:B------:R-:W-:Y:S01]  /*2dc0*/  UISETP.NE.AND UP0, UPT, UR23, 0x3, UPT ;  /* 0x000000031700788c */ /* 0x000fe2000bf05270 */
[----:B--2---:R-:W2:Y:S01]  /*2dd0*/  LDS.128 R84, [R3+0x800] ;  /* 0x0008000003547984 */ /* 0x004ea20000000c00 */
[----:B------:R-:W-:Y:S01]  /*2de0*/  IMAD.MOV.U32 R125, RZ, RZ, R123 ;  /* 0x000000ffff7d7224 */ /* 0x000fe200078e007b */
[----:B------:R-:W-:Y:S01]  /*2df0*/  IADD3.X R133, PT, PT, R123, UR15, RZ, P0, !PT ;  /* 0x0000000f7b857c10 */ /* 0x000fe200087fe4ff */
[----:B------:R-:W-:Y:S01]  /*2e00*/  VIADD R129, R112, UR24 ;  /* 0x0000001870817c36 */ /* 0x000fe20008000000 */
[----:B------:R-:W-:Y:S01]  /*2e10*/  USEL UR33, UR7, 0x2000, !UP0 ;  /* 0x0000200007217887 */ /* 0x000fe2000c000000 */
[----:B------:R-:W-:Y:S01]  /*2e20*/  VIADD R123, R117, UR21 ;  /* 0x00000015757b7c36 */ /* 0x000fe20008000000 */
[----:B------:R-:W-:Y:S01]  /*2e30*/  ISETP.NE.AND P1, PT, R102, RZ, PT ;  /* 0x000000ff6600720c */ /* 0x000fe20003f25270 */
[C---:B------:R-:W5:Y:S01]  /*2e40*/  DMMA.8x8x4 R8, R68.reuse, R74, R8 ;  /* 0x0000004a4408723f */ /* 0x040f620000000008 */
[----:B------:R-:W2:Y:S01]  /*2e50*/  LDS.128 R88, [R3+0x880] ;  /* 0x0008800003587984 */ /* 0x000ea20000000c00 */
[----:B------:R-:W-:Y:S02]  /*2e60*/  USEL UR23, UR23, URZ, UP0 ;  /* 0x000000ff17177287 */ /* 0x000fe40008000000 */
[----:B------:R-:W-:Y:S01]  /*2e70*/  IMAD.SHL.U32 R128, R119, 0x8, RZ ;  /* 0x0000000877807824 */ /* 0x000fe200078e00ff */
[----:B------:R-:W-:Y:S01]  /*2e80*/  UISETP.GT.AND UP0, UPT, UR25, -0x1, UPT ;  /* 0xffffffff1900788c */ /* 0x000fe2000bf04270 */
[----:B------:R-:W-:Y:S01]  /*2e90*/  VIADD R121, R121, 0x10 ;  /* 0x0000001079797836 */ /* 0x000fe20000000000 */
[----:B------:R-:W-:Y:S02]  /*2ea0*/  UIADD3 UR4, UPT, UPT, UR25, -0x1, URZ ;  /* 0xffffffff19047890 */ /* 0x000fe4000fffe0ff */
[----:B------:R-:W1:Y:S01]  /*2eb0*/  LDS.128 R96, [R100+UR6+0x880] ;  /* 0x0008800664607984 */ /* 0x000e620008000c00 */
[----:B------:R-:W-:Y:S01]  /*2ec0*/  LOP3.LUT P0, RZ, R128, 0x8, RZ, 0xc0, !PT ;  /* 0x0000000880ff7812 */ /* 0x000fe2000780c0ff */
[----:B------:R-:W-:Y:S01]  /*2ed0*/  IMAD.SHL.U32 R128, R119, 0x4, RZ ;  /* 0x0000000477807824 */ /* 0x000fe200078e00ff */
[----:B------:R-:W-:Y:S02]  /*2ee0*/  UIADD3 UR22, UPT, UPT, UR22, 0x1, URZ ;  /* 0x0000000116167890 */ /* 0x000fe4000fffe0ff */
[----:B------:R-:W-:Y:S02]  /*2ef0*/  UIADD3 UR5, UPT, UPT, UR33, UR5, URZ ;  /* 0x0000000521057290 */ /* 0x000fe4000fffe0ff */
[C---:B------:R-:W5:Y:S01]  /*2f00*/  DMMA.8x8x4 R12, R68.reuse, R76, R12 ;  /* 0x0000004c440c723f */ /* 0x040f62000000000c */
[----:B------:R-:W-:Y:S01]  /*2f10*/  UISETP.NE.AND UP1, UPT, UR22, 0x3, UPT ;  /* 0x000000031600788c */ /* 0x000fe2000bf25270 */
[----:B------:R-:W-:Y:S03]  /*2f20*/  UMOV UR25, UR4 ;  /* 0x0000000400197c82 */ /* 0x000fe60008000000 */
[----:B------:R-:W-:Y:S02]  /*2f30*/  USEL UR36, UR7, 0x2000, !UP1 ;  /* 0x0000200007247887 */ /* 0x000fe4000c800000 */
[----:B------:R-:W-:Y:S01]  /*2f40*/  @!PT LDS RZ, [RZ] ;  /* 0x00000000fffff984 */ /* 0x000fe20000000800 */
[----:B------:R-:W-:Y:S01]  /*2f50*/  @!PT LDS RZ, [RZ] ;  /* 0x00000000fffff984 */ /* 0x000fe20000000800 */
[----:B------:R-:W-:Y:S01]  /*2f60*/  @!PT LDS RZ, [RZ] ;  /* 0x00000000fffff984 */ /* 0x000fe20000000800 */
[----:B------:R3:W-:Y:S01]  /*2f70*/  LDGSTS.E.LTC128B.64 [R129], desc[UR34][R124.64], P0 ;  /* 0x000000007c817fae */ /* 0x0007e200081a1622 */
[----:B------:R-:W-:Y:S01]  /*2f80*/  IADD3 R130, P0, PT, R132, UR14, RZ ;  /* 0x0000000e84827c10 */ /* 0x000fe2000ff1e0ff */
[----:B------:R-:W-:Y:S02]  /*2f90*/  USEL UR22, UR22, URZ, UP1 ;  /* 0x000000ff16167287 */ /* 0x000fe40008800000 */
[----:B------:R-:W-:Y:S01]  /*2fa0*/  UIADD3 UR21, UPT, UPT, UR36, UR21, URZ ;  /* 0x0000001524157290 */ /* 0x000fe2000fffe0ff */
[----:B------:R-:W-:Y:S02]  /*2fb0*/  IADD3.X R131, PT, PT, R133, UR15, RZ, P0, !PT ;  /* 0x0000000f85837c10 */ /* 0x000fe400087fe4ff */
[----:B------:R-:W-:Y:S01]  /*2fc0*/  LOP3.LUT P0, RZ, R128, 0x8, RZ, 0xc0, !PT ;  /* 0x0000000880ff7812 */ /* 0x000fe2000780c0ff */
[----:B------:R-:W-:Y:S01]  /*2fd0*/  IMAD.SHL.U32 R128, R120, 0x8, RZ ;  /* 0x0000000878807824 */ /* 0x000fe200078e00ff */
[-C--:B------:R-:W5:Y:S11]  /*2fe0*/  DMMA.8x8x4 R16, R68, R78.reuse, R16 ;  /* 0x0000004e4410723f */ /* 0x080f760000000010 */
[----:B------:R4:W-:Y:S01]  /*2ff0*/  LDGSTS.E.LTC128B.64 [R129+0x200], desc[UR34][R132.64], P0 ;  /* 0x0020000084817fae */ /* 0x0009e200081a1622 */
[----:B------:R-:W-:Y:S04]  /*3000*/  DEPBAR.LE SB5, 0xc ;  /* 0x0000d3000000791a */ /* 0x000fe80000000000 */
[C---:B------:R-:W5:Y:S04]  /*3010*/  DMMA.8x8x4 R20, R70.reuse, R78, R20 ;  /* 0x0000004e4614723f */ /* 0x040f680000000014 */
[----:B------:R-:W-:Y:S01]  /*3020*/  LOP3.LUT P0, RZ, R128, 0x8, RZ, 0xc0, !PT ;  /* 0x0000000880ff7812 */ /* 0x000fe2000780c0ff */
[----:B------:R-:W-:Y:S02]  /*3030*/  IMAD.SHL.U32 R128, R120, 0x4, RZ ;  /* 0x0000000478807824 */ /* 0x000fe400078e00ff */
[----:B---3--:R-:W-:Y:S01]  /*3040*/  IMAD.SHL.U32 R124, R119, 0x2, RZ ;  /* 0x00000002777c7824 */ /* 0x008fe200078e00ff */
[----:B------:R-:W-:Y:S08]  /*3050*/  SHF.R.U32.HI R125, RZ, 0x5, R119 ;  /* 0x00000005ff7d7819 */ /* 0x000ff00000011677 */
[C---:B------:R-:W5:Y:S01]  /*3060*/  DMMA.8x8x4 R24, R70.reuse, R76, R24 ;  /* 0x0000004c4618723f */ /* 0x040f620000000018 */
[----:B------:R-:W-:Y:S02]  /*3070*/  LDGSTS.E.LTC128B.64 [R123], desc[UR34][R126.64], P0 ;  /* 0x000000007e7b7fae */ /* 0x000fe400081a1622 */
[----:B------:R-:W-:Y:S11]  /*3080*/  LOP3.LUT P0, RZ, R128, 0x8, RZ, 0xc0, !PT ;  /* 0x0000000880ff7812 */ /* 0x000ff6000780c0ff */
[----:B------:R-:W-:Y:S02]  /*3090*/  @!UPT UIADD3 URZ, UPT, UPT, URZ, URZ, URZ ;  /* 0x000000fffffff290 */ /* 0x000fe4000fffe0ff */
[C---:B------:R-:W5:Y:S01]  /*30a0*/  DMMA.8x8x4 R28, R70.reuse, R74, R28 ;  /* 0x0000004a461c723f */ /* 0x040f62000000001c */
[----:B------:R-:W-:Y:S03]  /*30b0*/  LDGSTS.E.LTC128B.64 [R123+0x80], desc[UR34][R126.64+0x80], P0 ;  /* 0x000800807e7b7fae */ /* 0x000fe600081a1622 */
[----:B------:R-:W-:Y:S04]  /*30c0*/  IADD3 R136, P0, PT, R130, UR14, RZ ;  /* 0x0000000e82887c10 */ /* 0x000fe8000ff1e0ff */
[----:B------:R-:W-:Y:S02]  /*30d0*/  IADD3.X R137, PT, PT, R131, UR15, RZ, P0, !PT ;  /* 0x0000000f83897c10 */ /* 0x000fe400087fe4ff */
[----:B------:R-:W-:Y:S04]  /*30e0*/  IADD3 R134, P0, PT, R126, UR12, RZ ;  /* 0x0000000c7e867c10 */ /* 0x000fe8000ff1e0ff */
[----:B------:R-:W-:Y:S02]  /*30f0*/  IADD3.X R135, PT, PT, R127, UR13, RZ, P0, !PT ;  /* 0x0000000d7f877c10 */ /* 0x000fe400087fe4ff */
[-C--:B----4-:R4:W5:Y:S02]  /*3100*/  DMMA.8x8x4 R32, R70, R72.reuse, R32 ;  /* 0x000000484620723f */ /* 0x0909640000000020 */
[----:B----4-:R-:W-:Y:S01]  /*3110*/  LDS.128 R68, [R2+UR6+0x1000] ;  /* 0x0010000602447984 */ /* 0x010fe20008000c00 */
[----:B------:R-:W-:Y:S01]  /*3120*/  LOP3.LUT P0, RZ, R124, 0x8, RZ, 0xc0, !PT ;  /* 0x000000087cff7812 */ /* 0x000fe2000780c0ff */
[----:B------:R-:W-:Y:S01]  /*3130*/  IMAD.SHL.U32 R124, R120, 0x2, RZ ;  /* 0x00000002787c7824 */ /* 0x000fe200078e00ff */
[----:B------:R-:W-:Y:S11]  /*3140*/  DEPBAR.LE SB5, 0xc ;  /* 0x0000d3000000791a */ /* 0x000ff60000000000 */
[C---:B------:R-:W5:Y:S11]  /*3150*/  DMMA.8x8x4 R36, R80.reuse, R72, R36 ;  /* 0x000000485024723f */ /* 0x040f760000000024 */
[----:B------:R-:W-:Y:S05]  /*3160*/  @!UPT UIADD3 URZ, UPT, UPT, URZ, URZ, URZ ;  /* 0x000000fffffff290 */ /* 0x000fea000fffe0ff */
[C---:B------:R-:W5:Y:S11]  /*3170*/  DMMA.8x8x4 R40, R80.reuse, R74, R40 ;  /* 0x0000004a5028723f */ /* 0x040f760000000028 */
[----:B------:R-:W-:Y:S05]  /*3180*/  @!UPT UIADD3 URZ, UPT, UPT, URZ, URZ, URZ ;  /* 0x000000fffffff290 */ /* 0x000fea000fffe0ff */
[C---:B------:R-:W5:Y:S11]  /*3190*/  DMMA.8x8x4 R44, R80.reuse, R76, R44 ;  /* 0x0000004c502c723f */ /* 0x040f76000000002c */
[----:B------:R-:W-:Y:S05]  /*31a0*/  @!UPT UIADD3 URZ, UPT, UPT, URZ, URZ, URZ ;  /* 0x000000fffffff290 */ /* 0x000fea000fffe0ff */
[-C--:B------:R-:W5:Y:S01]  /*31b0*/  DMMA.8x8x4 R48, R80, R78.reuse, R48 ;  /* 0x0000004e5030723f */ /* 0x080f620000000030 */
[----:B------:R-:W-:Y:S11]  /*31c0*/  DEPBAR.LE SB5, 0xc ;  /* 0x0000d3000000791a */ /* 0x000ff60000000000 */
[----:B------:R-:W-:Y:S04]  /*31d0*/  @!UPT UIADD3 URZ, UPT, UPT, URZ, URZ, URZ ;  /* 0x000000fffffff290 */ /* 0x000fe8000fffe0ff */
[C---:B------:R-:W5:Y:S11]  /*31e0*/  DMMA.8x8x4 R52, R82.reuse, R78, R52 ;  /* 0x0000004e5234723f */ /* 0x040f760000000034 */
[----:B------:R-:W-:Y:S05]  /*31f0*/  @!UPT UIADD3 URZ, UPT, UPT, URZ, URZ, URZ ;  /* 0x000000fffffff290 */ /* 0x000fea000fffe0ff */
[C---:B------:R3:W5:Y:S02]  /*3200*/  DMMA.8x8x4 R56, R82.reuse, R76, R56 ;  /* 0x0000004c5238723f */ /* 0x0407640000000038 */
[----:B---3--:R-:W-:Y:S11]  /*3210*/  LDS.128 R76, [R3+0x1080] ;  /* 0x00108000034c7984 */ /* 0x008ff60000000c00 */
[----:B------:R-:W-:Y:S03]  /*3220*/  @!UPT UIADD3 URZ, UPT, UPT, URZ, URZ, URZ ;  /* 0x000000fffffff290 */ /* 0x000fe6000fffe0ff */
[C---:B------:R-:W5:Y:S11]  /*3230*/  DMMA.8x8x4 R60, R82.reuse, R74, R60 ;  /* 0x0000004a523c723f */ /* 0x040f76000000003c */
[----:B------:R-:W-:Y:S05]  /*3240*/  @!UPT UIADD3 URZ, UPT, UPT, URZ, URZ, URZ ;  /* 0x000000fffffff290 */ /* 0x000fea000fffe0ff */
[----:B------:R3:W5:Y:S02]  /*3250*/  DMMA.8x8x4 R64, R82, R72, R64 ;  /* 0x000000485240723f */ /* 0x0007640000000040 */
[----:B---3--:R-:W3:Y:S08]  /*3260*/  LDS.128 R72, [R3+0x1000] ;  /* 0x0010000003487984 */ /* 0x008ef00000000c00 */
[----:B------:R-:W4:Y:S01]  /*3270*/  LDS.128 R80, [R2+UR6+0x1080] ;  /* 0x0010800602507984 */ /* 0x000f220008000c00 */
[----:B------:R-:W-:-:S05]  /*3280*/  DEPBAR.LE SB5, 0xc ;  /* 0x0000d3000000791a */ /* 0x000fca0000000000 */
[C---:B--2---:R-:W5:Y:S02]  /*3290*/  DMMA.8x8x4 R4, R94.reuse, R84, R4 ;  /* 0x000000545e04723f */ /* 0x044f640000000004 */
[----:B------:R-:W-:Y:S01]  /*32a0*/  @!PT LDS RZ, [RZ] ;  /* 0x00000000fffff984 */ /* 0x000fe20000000800 */
[----:B------:R-:W-:Y:S01]  /*32b0*/  @!PT LDS RZ, [RZ] ;  /* 0x00000000fffff984 */ /* 0x000fe20000000800 */
[----:B------:R-:W-:Y:S01]  /*32c0*/  @!PT LDS RZ, [RZ] ;  /* 0x00000000fffff984 */ /* 0x000fe20000000800 */
[----:B------:R2:W-:Y:S02]  /*32d0*/  LDGSTS.E.LTC128B.64 [R129+0x400], desc[UR34][R130.64], P0 ;  /* 0x0040000082817fae */ /* 0x0005e400081a1622 */
[----:B------:R-:W-:Y:S04]  /*32e0*/  IADD3 R132, P0, PT, R136, UR14, RZ ;  /* 0x0000000e88847c10 */ /* 0x000fe8000ff1e0ff */
[----:B------:R-:W-:Y:S02]  /*32f0*/  IADD3.X R133, PT, PT, R137, UR15, RZ, P0, !PT ;  /* 0x0000000f89857c10 */ /* 0x000fe400087fe4ff */
[----:B------:R-:W-:Y:S06]  /*3300*/  LOP3.LUT P0, RZ, R119, 0x8, RZ, 0xc0, !PT ;  /* 0x0000000877ff7812 */ /* 0x000fec000780c0ff */
[C---:B------:R-:W5:Y:S07]  /*3310*/  DMMA.8x8x4 R8, R94.reuse, R86, R8 ;  /* 0x000000565e08723f */ /* 0x040f6e0000000008 */
[----:B------:R-:W-:Y:S01]  /*3320*/  LDGSTS.E.LTC128B.64 [R129+0x600], desc[UR34][R136.64], P0 ;  /* 0x0060000088817fae */ /* 0x000fe200081a1622 */
[----:B------:R-:W-:Y:S01]  /*3330*/  LOP3.LUT P0, RZ, R124, 0x8, RZ, 0xc0, !PT ;  /* 0x000000087cff7812 */ /* 0x000fe2000780c0ff */
[----:B------:R-:W-:Y:S01]  /*3340*/  VIADD R124, R103, UR24 ;  /* 0x00000018677c7c36 */ /* 0x000fe20008000000 */
[----:B------:R-:W-:Y:S06]  /*3350*/  UIADD3 UR24, UPT, UPT, UR36, UR24, URZ ;  /* 0x0000001824187290 */ /* 0x000fec000fffe0ff */
[C---:B------:R-:W5:Y:S05]  /*3360*/  DMMA.8x8x4 R12, R94.reuse, R88, R12 ;  /* 0x000000585e0c723f */ /* 0x040f6a000000000c */
[----:B------:R-:W-:Y:S01]  /*3370*/  LDGSTS.E.LTC128B.64 [R123+0x100], desc[UR34][R126.64+0x100], P0 ;  /* 0x001001007e7b7fae */ /* 0x000fe200081a1622 */
[----:B------:R-:W-:Y:S10]  /*3380*/  LOP3.LUT P0, RZ, R120, 0x8, RZ, 0xc0, !PT ;  /* 0x0000000878ff7812 */ /* 0x000ff4000780c0ff */
[-C--:B------:R-:W5:Y:S03]  /*3390*/  DMMA.8x8x4 R16, R94, R90.reuse, R16 ;  /* 0x0000005a5e10723f */ /* 0x080f660000000010 */
[----:B--2---:R2:W-:Y:S01]  /*33a0*/  LDGSTS.E.LTC128B.64 [R123+0x180], desc[UR34][R126.64+0x180], P0 ;  /* 0x001801807e7b7fae */ /* 0x0045e200081a1622 */
[----:B------:R-:W-:Y:S01]  /*33b0*/  IADD3 R130, P0, PT, R132, UR14, RZ ;  /* 0x0000000e84827c10 */ /* 0x000fe2000ff1e0ff */
[----:B------:R-:W-:Y:S11]  /*33c0*/  DEPBAR.LE SB5, 0xc ;  /* 0x0000d3000000791a */ /* 0x000ff60000000000 */
[C---:B------:R-:W5:Y:S04]  /*33d0*/  DMMA.8x8x4 R20, R92.reuse, R90, R20 ;  /* 0x0000005a5c14723f */ /* 0x040f680000000014 */
[----:B------:R-:W-:Y:S02]  /*33e0*/  IADD3.X R131, PT, PT, R133, UR15, RZ, P0, !PT ;  /* 0x0000000f85837c10 */ /* 0x000fe400087fe4ff */
[----:B------:R-:W-:Y:S02]  /*33f0*/  LOP3.LUT P0, RZ, R125, 0x8, RZ, 0xc0, !PT ;  /* 0x000000087dff7812 */ /* 0x000fe4000780c0ff */
[----:B------:R-:W-:Y:S08]  /*3400*/  SHF.R.U32.HI R125, RZ, 0x6, R119 ;  /* 0x00000006ff7d7819 */ /* 0x000ff00000011677 */
[C---:B------:R-:W5:Y:S04]  /*3410*/  DMMA.8x8x4 R24, R92.reuse, R88, R24 ;  /* 0x000000585c18723f */ /* 0x040f680000000018 */
[----:B--2---:R-:W-:Y:S05]  /*3420*/  VIADD R127, R122, 0x10 ;  /* 0x000000107a7f7836 */ /* 0x004fea0000000000 */
[C---:B------:R-:W-:Y:S02]  /*3430*/  ISETP.LT.AND P2, PT, R127.reuse, UR30, !P3 ;  /* 0x0000001e7f007c0c */ /* 0x040fe4000df41270 */
[----:B------:R-:W-:Y:S05]  /*3440*/  ISETP.GE.OR P1, PT, R127, R116, !P1 ;  /* 0x000000747f00720c */ /* 0x000fea0004f26670 */
[C---:B------:R-:W5:Y:S11]  /*3450*/  DMMA.8x8x4 R28, R92.reuse, R86, R28 ;  /* 0x000000565c1c723f */ /* 0x040f76000000001c */
[----:B------:R-:W-:Y:S05]  /*3460*/  @!UPT UIADD3 URZ, UPT, UPT, URZ, URZ, URZ ;  /* 0x000000fffffff290 */ /* 0x000fea000fffe0ff */
[-C--:B------:R2:W5:Y:S02]  /*3470*/  DMMA.8x8x4 R32, R92, R84.reuse, R32 ;  /* 0x000000545c20723f */ /* 0x0805640000000020 */
[----:B--2---:R-:W-:Y:S01]  /*3480*/  LDS.128 R92, [R2+UR6+0x1800] ;  /* 0x00180006025c7984 */ /* 0x004fe20008000c00 */
[----:B------:R-:W-:Y:S11]  /*3490*/  DEPBAR.LE SB5, 0xc ;  /* 0x0000d3000000791a */ /* 0x000ff60000000000 */
[----:B------:R-:W-:Y:S02]  /*34a0*/  @!UPT UIADD3 URZ, UPT, UPT, URZ, URZ, URZ ;  /* 0x000000fffffff290 */ /* 0x000fe4000fffe0ff */
[C---:B-1----:R-:W5:Y:S11]  /*34b0*/  DMMA.8x8x4 R36, R98.reuse, R84, R36 ;  /* 0x000000546224723f */ /* 0x042f760000000024 */
        /* <DEDUP_REMOVED lines=11> */
[----:B-1----:R-:W-:Y:S11]  /*3570*/  LDS.128 R88, [R3+0x1880] ;  /* 0x0018800003587984 */ /* 0x002ff60000000c00 */
[----:B------:R-:W-:Y:S03]  /*3580*/  @!UPT UIADD3 URZ, UPT, UPT, URZ, URZ, URZ ;  /* 0x000000fffffff290 */ /* 0x000fe6000fffe0ff */
[C---:B------:R-:W5:Y:S11]  /*3590*/  DMMA.8x8x4 R60, R96.reuse, R86, R60 ;  /* 0x00000056603c723f */ /* 0x040f76000000003c */
[----:B------:R-:W-:Y:S05]  /*35a0*/  @!UPT UIADD3 URZ, UPT, UPT, URZ, URZ, URZ ;  /* 0x000000fffffff290 */ /* 0x000fea000fffe0ff */
[----:B------:R1:W5:Y:S02]  /*35b0*/  DMMA.8x8x4 R64, R96, R84, R64 ;  /* 0x000000546040723f */ /* 0x0003640000000040 */
[----:B-1----:R-:W1:Y:S08]  /*35c0*/  LDS.128 R84, [R3+0x1800] ;  /* 0x0018000003547984 */ /* 0x002e700000000c00 */
[----:B------:R-:W2:Y:S01]  /*35d0*/  LDS.128 R96, [R2+UR6+0x1880] ;  /* 0x0018800602607984 */ /* 0x000ea20008000c00 */
[----:B------:R-:W-:Y:S01]  /*35e0*/  UIADD3 UR6, UPT, UPT, UR33, UR6, URZ ;  /* 0x0000000621067290 */ /* 0x000fe2000fffe0ff */
[----:B------:R-:W-:-:S04]  /*35f0*/  DEPBAR.LE SB5, 0xc ;  /* 0x0000d3000000791a */ /* 0x000fc80000000000 */
[C---:B---3--:R-:W5:Y:S02]  /*3600*/  DMMA.8x8x4 R4, R68.reuse, R72, R4 ;  /* 0x000000484404723f */ /* 0x048f640000000004 */
[----:B------:R-:W-:Y:S01]  /*3610*/  @!PT LDS RZ, [RZ] ;  /* 0x00000000fffff984 */ /* 0x000fe20000000800 */
[----:B------:R-:W-:Y:S01]  /*3620*/  @!PT LDS RZ, [RZ] ;  /* 0x00000000fffff984 */ /* 0x000fe20000000800 */
[----:B------:R-:W-:Y:S01]  /*3630*/  @!PT LDS RZ, [RZ] ;  /* 0x00000000fffff984 */ /* 0x000fe20000000800 */
[----:B------:R-:W-:Y:S02]  /*3640*/  LDGSTS.E.LTC128B.64 [R124], desc[UR34][R132.64], P0 ;  /* 0x00000000847c7fae */ /* 0x000fe400081a1622 */
[----:B------:R-:W-:Y:S04]  /*3650*/  IADD3 R128, P0, PT, R130, UR14, RZ ;  /* 0x0000000e82807c10 */ /* 0x000fe8000ff1e0ff */
[----:B------:R-:W-:Y:S02]  /*3660*/  IADD3.X R129, PT, PT, R131, UR15, RZ, P0, !PT ;  /* 0x0000000f83817c10 */ /* 0x000fe400087fe4ff */
[----:B------:R-:W-:Y:S06]  /*3670*/  LOP3.LUT P0, RZ, R125, 0x8, RZ, 0xc0, !PT ;  /* 0x000000087dff7812 */ /* 0x000fec000780c0ff */
[C---:B------:R-:W5:Y:S04]  /*3680*/  DMMA.8x8x4 R8, R68.reuse, R74, R8 ;  /* 0x0000004a4408723f */ /* 0x040f680000000008 */
[--C-:B------:R-:W-:Y:S03]  /*3690*/  SHF.R.U32.HI R125, RZ, 0x5, R120.reuse ;  /* 0x00000005ff7d7819 */ /* 0x100fe60000011678 */
[----:B------:R3:W-:Y:S01]  /*36a0*/  LDGSTS.E.LTC128B.64 [R124+0x200], desc[UR34][R130.64], P0 ;  /* 0x00200000827c7fae */ /* 0x0007e200081a1622 */
[----:B------:R-:W-:Y:S02]  /*36b0*/  LOP3.LUT P0, RZ, R125, 0x8, RZ, 0xc0, !PT ;  /* 0x000000087dff7812 */ /* 0x000fe4000780c0ff */
[--C-:B------:R-:W-:Y:S06]  /*36c0*/  SHF.R.U32.HI R125, RZ, 0x6, R120.reuse ;  /* 0x00000006ff7d7819 */ /* 0x100fec0000011678 */
[C---:B------:R-:W5:Y:S05]  /*36d0*/  DMMA.8x8x4 R12, R68.reuse, R76, R12 ;  /* 0x0000004c440c723f */ /* 0x040f6a000000000c */
[----:B------:R-:W-:Y:S01]  /*36e0*/  LDGSTS.E.LTC128B.64 [R123+0x1000], desc[UR34][R134.64], P0 ;  /* 0x01000000867b7fae */ /* 0x000fe200081a1622 */
[----:B------:R-:W-:Y:S02]  /*36f0*/  LOP3.LUT P0, RZ, R125, 0x8, RZ, 0xc0, !PT ;  /* 0x000000087dff7812 */ /* 0x000fe4000780c0ff */
[--C-:B------:R-:W-:Y:S02]  /*3700*/  SHF.R.U32.HI R125, RZ, 0x7, R119.reuse ;  /* 0x00000007ff7d7819 */ /* 0x100fe40000011677 */
[----:B------:R-:W-:Y:S06]  /*3710*/  SHF.R.U32.HI R119, RZ, 0x8, R119 ;  /* 0x00000008ff777819 */ /* 0x000fec0000011677 */
[-C--:B------:R-:W5:Y:S03]  /*3720*/  DMMA.8x8x4 R16, R68, R78.reuse, R16 ;  /* 0x0000004e4410723f */ /* 0x080f660000000010 */
[----:B------:R-:W-:Y:S01]  /*3730*/  LDGSTS.E.LTC128B.64 [R123+0x1080], desc[UR34][R134.64+0x80], P0 ;  /* 0x01080080867b7fae */ /* 0x000fe200081a1622 */
[----:B------:R-:W-:Y:S01]  /*3740*/  LOP3.LUT P0, RZ, R125, 0x8, RZ, 0xc0, !PT ;  /* 0x000000087dff7812 */ /* 0x000fe2000780c0ff */
[----:B------:R-:W-:Y:S11]  /*3750*/  DEPBAR.LE SB5, 0xc ;  /* 0x0000d3000000791a */ /* 0x000ff60000000000 */
[C---:B------:R-:W5:Y:S01]  /*3760*/  DMMA.8x8x4 R20, R70.reuse, R78, R20 ;  /* 0x0000004e4614723f */ /* 0x040f620000000014 */
[----:B---3--:R3:W-:Y:S03]  /*3770*/  LDGSTS.E.LTC128B.64 [R124+0x400], desc[UR34][R128.64], P0 ;  /* 0x00400000807c7fae */ /* 0x0087e600081a1622 */
[-C--:B------:R-:W-:Y:S04]  /*3780*/  ISETP.GE.AND P0, PT, R116, R127.reuse, PT ;  /* 0x0000007f7400720c */ /* 0x080fe80003f06270 */
[----:B------:R-:W-:Y:S08]  /*3790*/  SEL R125, RZ, 0x1, !P0 ;  /* 0x00000001ff7d7807 */ /* 0x000ff00004000000 */
[C---:B------:R-:W5:Y:S03]  /*37a0*/  DMMA.8x8x4 R24, R70.reuse, R76, R24 ;  /* 0x0000004c4618723f */ /* 0x040f660000000018 */
[----:B------:R-:W-:Y:S04]  /*37b0*/  LOP3.LUT P0, RZ, R102, 0xff, R125, 0xc8, !PT ;  /* 0x000000ff66ff7812 */ /* 0x000fe8000780c87d */
[----:B------:R-:W-:Y:S02]  /*37c0*/  PLOP3.LUT P2, PT, P0, P2, P1, 0x80, 0x0 ;  /* 0x000000000000781c */ /* 0x000fe40000745010 */
[----:B------:R-:W-:Y:S02]  /*37d0*/  IADD3 R144, P0, PT, R128, UR14, RZ ;  /* 0x0000000e80907c10 */ /* 0x000fe4000ff1e0ff */
[----:B------:R-:W-:Y:S02]  /*37e0*/  ISETP.GE.AND P1, PT, R121, UR30, PT ;  /* 0x0000001e79007c0c */ /* 0x000fe4000bf26270 */
[----:B------:R-:W-:Y:S02]  /*37f0*/  IADD3.X R145, PT, PT, R129, UR15, RZ, P0, !PT ;  /* 0x0000000f81917c10 */ /* 0x000fe400087fe4ff */
[----:B------:R-:W-:Y:S01]  /*3800*/  LOP3.LUT P0, RZ, R119, 0x8, RZ, 0xc0, !PT ;  /* 0x0000000877ff7812 */ /* 0x000fe2000780c0ff */
[C---:B------:R-:W5:Y:S01]  /*3810*/  DMMA.8x8x4 R28, R70.reuse, R74, R28 ;  /* 0x0000004a461c723f */ /* 0x040f62000000001c */
[----:B------:R-:W-:Y:S03]  /*3820*/  SEL R130, RZ, 0x1, !P2 ;  /* 0x00000001ff827807 */ /* 0x000fe60005000000 */
[--C-:B------:R-:W-:Y:S01]  /*3830*/  SHF.R.U32.HI R119, RZ, 0x7, R120.reuse ;  /* 0x00000007ff777819 */ /* 0x100fe20000011678 */
[----:B---3--:R-:W-:Y:S01]  /*3840*/  VIADD R129, R122, 0x18 ;  /* 0x000000187a817836 */ /* 0x008fe20000000000 */
[----:B------:R-:W-:Y:S02]  /*3850*/  SHF.R.U32.HI R120, RZ, 0x8, R120 ;  /* 0x00000008ff787819 */ /* 0x000fe40000011678 */
[----:B------:R-:W-:Y:S02]  /*3860*/  SEL R132, RZ, 0x200, P1 ;  /* 0x00000200ff847807 */ /* 0x000fe40000800000 */
[----:B------:R-:W-:Y:S02]  /*3870*/  ISETP.GE.AND P2, PT, R129, UR30, PT ;  /* 0x0000001e81007c0c */ /* 0x000fe4000bf46270 */
[----:B------:R-:W-:Y:S01]  /*3880*/  LDGSTS.E.LTC128B.64 [R124+0x600], desc[UR34][R144.64], P0 ;  /* 0x00600000907c7fae */ /* 0x000fe200081a1622 */
[----:B------:R-:W-:Y:S03]  /*3890*/  IADD3 R126, P0, PT, R134, UR8, RZ ;  /* 0x00000008867e7c10 */ /* 0x000fe6000ff1e0ff */
[-C--:B------:R3:W5:Y:S04]  /*38a0*/  DMMA.8x8x4 R32, R70, R72.reuse, R32 ;  /* 0x000000484620723f */ /* 0x0807680000000020 */
[----:B------:R-:W-:Y:S02]  /*38b0*/  IADD3.X R125, PT, PT, R135, UR9, RZ, P0, !PT ;  /* 0x00000009877d7c10 */ /* 0x000fe400087fe4ff */
[----:B------:R-:W-:Y:S01]  /*38c0*/  LOP3.LUT P0, RZ, R119, 0x8, RZ, 0xc0, !PT ;  /* 0x0000000877ff7812 */ /* 0x000fe2000780c0ff */
[----:B------:R-:W-:Y:S09]  /*38d0*/  DEPBAR.LE SB5, 0xc ;  /* 0x0000d3000000791a */ /* 0x000ff20000000000 */
[C---:B----4-:R-:W5:Y:S03]  /*38e0*/  DMMA.8x8x4 R36, R80.reuse, R72, R36 ;  /* 0x000000485024723f */ /* 0x050f660000000024 */
[----:B------:R-:W-:Y:S01]  /*38f0*/  LDGSTS.E.LTC128B.64 [R123+0x1100], desc[UR34][R134.64+0x100], P0 ;  /* 0x01100100867b7fae */ /* 0x000fe200081a1622 */
[----:B------:R-:W-:Y:S02]  /*3900*/  LOP3.LUT P0, RZ, R120, 0x8, RZ, 0xc0, !PT ;  /* 0x0000000878ff7812 */ /* 0x000fe4000780c0ff */
[----:B------:R-:W-:Y:S10]  /*3910*/  P2R R120, PR, RZ, 0x10 ;  /* 0x00000010ff787803 */ /* 0x000ff40000000000 */
[C---:B------:R-:W5:Y:S01]  /*3920*/  DMMA.8x8x4 R40, R80.reuse, R74, R40 ;  /* 0x0000004a5028723f */ /* 0x040f620000000028 */
[----:B---3--:R3:W-:Y:S02]  /*3930*/  LDGSTS.E.LTC128B.64 [R123+0x1180], desc[UR34][R134.64+0x180], P0 ;  /* 0x01180180867b7fae */ /* 0x0087e400081a1622 */
[-C--:B------:R-:W-:Y:S04]  /*3940*/  ISETP.GE.AND P0, PT, R115, R127.reuse, PT ;  /* 0x0000007f7300720c */ /* 0x080fe80003f06270 */
[----:B------:R-:W-:Y:S01]  /*3950*/  SEL R143, RZ, 0x1, !P0 ;  /* 0x00000001ff8f7807 */ /* 0x000fe20004000000 */
[----:B------:R-:W0:Y:S01]  /*3960*/  LDGDEPBAR ;  /* 0x00000000000079af */ /* 0x000e220000000000 */
[-C--:B------:R-:W-:Y:S07]  /*3970*/  ISETP.GE.AND P0, PT, R114, R127.reuse, PT ;  /* 0x0000007f7200720c */ /* 0x080fee0003f06270 */
[C---:B------:R-:W5:Y:S01]  /*3980*/  DMMA.8x8x4 R44, R80.reuse, R76, R44 ;  /* 0x0000004c502c723f */ /* 0x040f62000000002c */
[----:B------:R-:W-:Y:S02]  /*3990*/  SEL R141, RZ, 0x1, !P0 ;  /* 0x00000001ff8d7807 */ /* 0x000fe40004000000 */
[----:B------:R-:W-:Y:S04]  /*39a0*/  ISETP.GE.AND P0, PT, R113, R127, PT ;  /* 0x0000007f7100720c */ /* 0x000fe80003f06270 */
[----:B------:R-:W-:Y:S02]  /*39b0*/  SEL R133, RZ, 0x1, !P0 ;  /* 0x00000001ff857807 */ /* 0x000fe40004000000 */
[-C--:B------:R-:W-:Y:S04]  /*39c0*/  ISETP.GE.AND P0, PT, R116, R129.reuse, PT ;  /* 0x000000817400720c */ /* 0x080fe80003f06270 */
[----:B------:R-:W-:Y:S02]  /*39d0*/  SEL R131, RZ, 0x1, !P0 ;  /* 0x00000001ff837807 */ /* 0x000fe40004000000 */
[-C--:B------:R-:W-:Y:S01]  /*39e0*/  ISETP.GE.AND P0, PT, R115, R129.reuse, PT ;  /* 0x000000817300720c */ /* 0x080fe20003f06270 */
[-C--:B------:R-:W5:Y:S01]  /*39f0*/  DMMA.8x8x4 R48, R80, R78.reuse, R48 ;  /* 0x0000004e5030723f */ /* 0x080f620000000030 */
[----:B---3--:R-:W-:Y:S01]  /*3a00*/  SEL R134, RZ, 0x8, P1 ;  /* 0x00000008ff867807 */ /* 0x008fe20000800000 */
[----:B------:R-:W-:Y:S04]  /*3a10*/  DEPBAR.LE SB0, 0x1 ;  /* 0x000080400000791a */ /* 0x000fe80000000000 */
[----:B------:R-:W-:Y:S01]  /*3a20*/  SEL R139, RZ, 0x1, !P0 ;  /* 0x00000001ff8b7807 */ /* 0x000fe20004000000 */
[----:B------:R-:W-:Y:S09]  /*3a30*/  DEPBAR.LE SB5, 0xc ;  /* 0x0000d3000000791a */ /* 0x000ff20000000000 */
[C---:B------:R-:W5:Y:S01]  /*3a40*/  DMMA.8x8x4 R52, R82.reuse, R78, R52 ;  /* 0x0000004e5234723f */ /* 0x040f620000000034 */
[----:B------:R-:W-:Y:S03]  /*3a50*/  BAR.SYNC.DEFER_BLOCKING 0x0 ;  /* 0x0000000000007b1d */ /* 0x000fe60000010000 */
[-C--:B------:R-:W-:Y:S04]  /*3a60*/  ISETP.GE.AND P0, PT, R114, R129.reuse, PT ;  /* 0x000000817200720c */ /* 0x080fe80003f06270 */
[----:B------:R-:W-:Y:S02]  /*3a70*/  SEL R137, RZ, 0x1, !P0 ;  /* 0x00000001ff897807 */ /* 0x000fe40004000000 */
[----:B------:R-:W-:Y:S04]  /*3a80*/  ISETP.GE.AND P0, PT, R113, R129, PT ;  /* 0x000000817100720c */ /* 0x000fe80003f06270 */
[----:B------:R-:W-:Y:S02]  /*3a90*/  SEL R119, RZ, 0x1, !P0 ;  /* 0x00000001ff777807 */ /* 0x000fe40004000000 */
[C---:B------:R3:W5:Y:S03]  /*3aa0*/  DMMA.8x8x4 R56, R82.reuse, R76, R56 ;  /* 0x0000004c5238723f */ /* 0x0407660000000038 */
[----:B------:R-:W-:Y:S04]  /*3ab0*/  ISETP.LT.AND P0, PT, R111, UR16, !P1 ;  /* 0x000000106f007c0c */ /* 0x000fe8000cf01270 */
[----:B------:R-:W-:Y:S01]  /*3ac0*/  SEL R135, RZ, 0x1, !P0 ;  /* 0x00000001ff877807 */ /* 0x000fe20004000000 */
[----:B------:R1:W1:Y:S01]  /*3ad0*/  LDS.128 R68, [R118+UR33] ;  /* 0x0000002176447984 */ /* 0x0002620008000c00 */
[C---:B------:R-:W-:Y:S04]  /*3ae0*/  LOP3.LUT P0, RZ, R102.reuse, 0xff, R143, 0xc8, !PT ;  /* 0x000000ff66ff7812 */ /* 0x040fe8000780c88f */
[----:B------:R-:W-:Y:S03]  /*3af0*/  SEL R124, RZ, 0x2, !P0 ;  /* 0x00000002ff7c7807 */ /* 0x000fe60004000000 */
[C---:B------:R-:W5:Y:S01]  /*3b00*/  DMMA.8x8x4 R60, R82.reuse, R74, R60 ;  /* 0x0000004a523c723f */ /* 0x040f62000000003c */
[----:B---3--:R3:W2:Y:S02]  /*3b10*/  LDS.128 R76, [R3+UR33+0x80] ;  /* 0x00008021034c7984 */ /* 0x0086a40008000c00 */
[C---:B------:R-:W-:Y:S04]  /*3b20*/  LOP3.LUT P0, RZ, R102.reuse, 0xff, R141, 0xc8, !PT ;  /* 0x000000ff66ff7812 */ /* 0x040fe8000780c88d */
[----:B------:R-:W-:Y:S02]  /*3b30*/  SEL R123, RZ, 0x4, !P0 ;  /* 0x00000004ff7b7807 */ /* 0x000fe40004000000 */
[C---:B------:R-:W-:Y:S02]  /*3b40*/  LOP3.LUT P0, RZ, R102.reuse, 0xff, R133, 0xc8, !PT ;  /* 0x000000ff66ff7812 */ /* 0x040fe4000780c885 */
[----:B------:R-:W-:Y:S02]  /*3b50*/  SEL R133, RZ, 0x100, P1 ;  /* 0x00000100ff857807 */ /* 0x000fe40000800000 */
[----:B------:R-:W-:Y:S02]  /*3b60*/  SEL R128, RZ, 0x8, !P0 ;  /* 0x00000008ff807807 */ /* 0x000fe40004000000 */
[C---:B------:R-:W-:Y:S01]  /*3b70*/  LOP3.LUT P0, RZ, R102.reuse, 0xff, R131, 0xc8, !PT ;  /* 0x000000ff66ff7812 */ /* 0x040fe2000780c883 */
[----:B------:R4:W5:Y:S01]  /*3b80*/  DMMA.8x8x4 R64, R82, R72, R64 ;  /* 0x000000485240723f */ /* 0x0009620000000040 */
[----:B------:R-:W-:Y:S01]  /*3b90*/  SEL R131, RZ, 0x400, P1 ;  /* 0x00000400ff837807 */ /* 0x000fe20000800000 */
[----:B----4-:R3:W2:Y:S02]  /*3ba0*/  LDS.128 R80, [R118+UR33+0x80] ;  /* 0x0000802176507984 */ /* 0x0106a40008000c00 */
[----:B------:R-:W-:Y:S02]  /*3bb0*/  SEL R122, RZ, 0x100, !P0 ;  /* 0x00000100ff7a7807 */ /* 0x000fe40004000000 */
[----:B------:R-:W-:Y:S04]  /*3bc0*/  ISETP.NE.AND P0, PT, R102, RZ, PT ;  /* 0x000000ff6600720c */ /* 0x000fe80003f05270 */
[----:B------:R3:W2:Y:S01]  /*3bd0*/  LDS.128 R72, [R3+UR33] ;  /* 0x0000002103487984 */ /* 0x0006a20008000c00 */
[----:B------:R-:W-:Y:S01]  /*3be0*/  ISETP.GE.OR P0, PT, R127, R115, !P0 ;  /* 0x000000737f00720c */ /* 0x000fe20004706670 */
[----:B------:R-:W-:-:S04]  /*3bf0*/  DEPBAR.LE SB5, 0xc ;  /* 0x0000d3000000791a */ /* 0x000fc80000000000 */
[C---:B-1----:R3:W5:Y:S04]  /*3c00*/  DMMA.8x8x4 R4, R94.reuse, R84, R4 ;  /* 0x000000545e04723f */ /* 0x0427680000000004 */
[----:B------:R-:W-:Y:S02]  /*3c10*/  SEL R124, R124, RZ, P0 ;  /* 0x000000ff7c7c7207 */ /* 0x000fe40000000000 */
[----:B------:R-:W-:Y:S02]  /*3c20*/  ISETP.NE.AND P0, PT, R102, RZ, PT ;  /* 0x000000ff6600720c */ /* 0x000fe40003f05270 */
[----:B------:R-:W-:Y:S02]  /*3c30*/  SEL R124, R124, RZ, !P4 ;  /* 0x000000ff7c7c7207 */ /* 0x000fe40006000000 */
[----:B------:R-:W-:Y:S02]  /*3c40*/  ISETP.GE.OR P0, PT, R127, R114, !P0 ;  /* 0x000000727f00720c */ /* 0x000fe40004706670 */
[----:B------:R-:W-:Y:S02]  /*3c50*/  ISETP.GE.AND P4, PT, R110, UR16, PT ;  /* 0x000000106e007c0c */ /* 0x000fe4000bf86270 */
[----:B------:R-:W-:Y:S02]  /*3c60*/  SEL R123, R123, RZ, P0 ;  /* 0x000000ff7b7b7207 */ /* 0x000fe40000000000 */
[C---:B------:R3:W5:Y:S03]  /*3c70*/  DMMA.8x8x4 R8, R94.reuse, R86, R8 ;  /* 0x000000565e08723f */ /* 0x0407660000000008 */
[----:B------:R-:W-:Y:S02]  /*3c80*/  ISETP.NE.AND P0, PT, R102, RZ, PT ;  /* 0x000000ff6600720c */ /* 0x000fe40003f05270 */
[----:B------:R-:W-:Y:S02]  /*3c90*/  SEL R123, R123, RZ, !P5 ;  /* 0x000000ff7b7b7207 */ /* 0x000fe40006800000 */
[----:B------:R-:W-:Y:S04]  /*3ca0*/  ISETP.GE.OR P0, PT, R127, R113, !P0 ;  /* 0x000000717f00720c */ /* 0x000fe80004706670 */
[----:B------:R-:W-:Y:S02]  /*3cb0*/  SEL R128, R128, RZ, P0 ;  /* 0x000000ff80807207 */ /* 0x000fe40000000000 */
[----:B------:R-:W-:Y:S02]  /*3cc0*/  ISETP.NE.AND P0, PT, R102, RZ, PT ;  /* 0x000000ff6600720c */ /* 0x000fe40003f05270 */
[----:B------:R-:W-:Y:S01]  /*3cd0*/  SEL R128, R128, RZ, !P6 ;  /* 0x000000ff80807207 */ /* 0x000fe20007000000 */
[C---:B------:R3:W5:Y:S03]  /*3ce0*/  DMMA.8x8x4 R12, R94.reuse, R88, R12 ;  /* 0x000000585e0c723f */ /* 0x040766000000000c */
[----:B------:R-:W-:Y:S04]  /*3cf0*/  ISETP.GE.OR P0, PT, R129, R116, !P0 ;  /* 0x000000748100720c */ /* 0x000fe80004706670 */
[----:B------:R-:W-:Y:S02]  /*3d00*/  SEL R122, R122, RZ, P0 ;  /* 0x000000ff7a7a7207 */ /* 0x000fe40000000000 */
[----:B------:R-:W-:Y:S02]  /*3d10*/  ISETP.GE.AND P0, PT, R127, UR30, PT ;  /* 0x0000001e7f007c0c */ /* 0x000fe4000bf06270 */
[----:B------:R-:W-:Y:S02]  /*3d20*/  SEL R122, R122, RZ, !P3 ;  /* 0x000000ff7a7a7207 */ /* 0x000fe40005800000 */
[----:B------:R-:W-:Y:S02]  /*3d30*/  SEL R124, R124, RZ, !P0 ;  /* 0x000000ff7c7c7207 */ /* 0x000fe40004000000 */
[----:B------:R-:W-:Y:S01]  /*3d40*/  SEL R123, R123, RZ, !P0 ;  /* 0x000000ff7b7b7207 */ /* 0x000fe20004000000 */
[-C--:B------:R3:W5:Y:S04]  /*3d50*/  DMMA.8x8x4 R16, R94, R90.reuse, R16 ;  /* 0x0000005a5e10723f */ /* 0x0807680000000010 */
[----:B------:R-:W-:Y:S02]  /*3d60*/  SEL R128, R128, RZ, !P0 ;  /* 0x000000ff80807207 */ /* 0x000fe40004000000 */
[----:B------:R-:W-:Y:S02]  /*3d70*/  IADD3 R123, PT, PT, R123, R124, R130 ;  /* 0x0000007c7b7b7210 */ /* 0x000fe40007ffe082 */
[----:B------:R-:W-:Y:S02]  /*3d80*/  SEL R122, R122, RZ, !P2 ;  /* 0x000000ff7a7a7207 */ /* 0x000fe40005000000 */
[----:B------:R-:W-:Y:S01]  /*3d90*/  ISETP.GE.AND P0, PT, R109, UR16, PT ;  /* 0x000000106d007c0c */ /* 0x000fe2000bf06270 */
[----:B------:R-:W-:Y:S05]  /*3da0*/  DEPBAR.LE SB5, 0xc ;  /* 0x0000d3000000791a */ /* 0x000fea0000000000 */
[C---:B------:R3:W5:Y:S01]  /*3db0*/  DMMA.8x8x4 R20, R92.reuse, R90, R20 ;  /* 0x0000005a5c14723f */ /* 0x0407620000000014 */
[----:B------:R-:W-:Y:S03]  /*3dc0*/  SEL R124, RZ, 0x2, P1 ;  /* 0x00000002ff7c7807 */ /* 0x000fe60000800000 */
[----:B------:R-:W-:Y:S02]  /*3dd0*/  IADD3 R128, PT, PT, R122, R128, R123 ;  /* 0x000000807a807210 */ /* 0x000fe40007ffe07b */
[----:B------:R-:W-:Y:S02]  /*3de0*/  SEL R122, RZ, 0x4, P1 ;  /* 0x00000004ff7a7807 */ /* 0x000fe40000800000 */
[----:B------:R-:W-:Y:S02]  /*3df0*/  SEL R124, R124, RZ, !P4 ;  /* 0x000000ff7c7c7207 */ /* 0x000fe40006000000 */
[----:B------:R-:W-:Y:S02]  /*3e00*/  SEL R122, R122, RZ, !P0 ;  /* 0x000000ff7a7a7207 */ /* 0x000fe40004000000 */
[----:B------:R-:W-:Y:S02]  /*3e10*/  ISETP.NE.AND P4, PT, R120, RZ, PT ;  /* 0x000000ff7800720c */ /* 0x000fe40003f85270 */
[----:B------:R-:W-:Y:S02]  /*3e20*/  IADD3 R135, PT, PT, R122, R124, R135 ;  /* 0x0000007c7a877210 */ /* 0x000fe40007ffe087 */
[C---:B------:R3:W5:Y:S01]  /*3e30*/  DMMA.8x8x4 R24, R92.reuse, R88, R24 ;  /* 0x000000585c18723f */ /* 0x0407620000000018 */
[----:B------:R-:W-:Y:S02]  /*3e40*/  SEL R130, RZ, 0x800, P1 ;  /* 0x00000800ff827807 */ /* 0x000fe40000800000 */
[----:B------:R-:W-:Y:S02]  /*3e50*/  ISETP.NE.AND P1, PT, R102, RZ, PT ;  /* 0x000000ff6600720c */ /* 0x000fe40003f25270 */
[----:B------:R-:W-:Y:S04]  /*3e60*/  IADD3 R124, P0, PT, R144, UR10, RZ ;  /* 0x0000000a907c7c10 */ /* 0x000fe8000ff1e0ff */
[----:B------:R-:W-:Y:S02]  /*3e70*/  IADD3.X R123, PT, PT, R145, UR11, RZ, P0, !PT ;  /* 0x0000000b917b7c10 */ /* 0x000fe400087fe4ff */
[C---:B------:R-:W-:Y:S04]  /*3e80*/  LOP3.LUT P0, RZ, R102.reuse, 0xff, R139, 0xc8, !PT ;  /* 0x000000ff66ff7812 */ /* 0x040fe8000780c88b */
[----:B------:R-:W-:Y:S01]  /*3e90*/  SEL R122, RZ, 0x200, !P0 ;  /* 0x00000200ff7a7807 */ /* 0x000fe20004000000 */
[C---:B------:R3:W5:Y:S03]  /*3ea0*/  DMMA.8x8x4 R28, R92.reuse, R86, R28 ;  /* 0x000000565c1c723f */ /* 0x040766000000001c */
[C---:B------:R-:W-:Y:S04]  /*3eb0*/  LOP3.LUT P0, RZ, R102.reuse, 0xff, R137, 0xc8, !PT ;  /* 0x000000ff66ff7812 */ /* 0x040fe8000780c889 */
[----:B------:R-:W-:Y:S02]  /*3ec0*/  SEL R120, RZ, 0x400, !P0 ;  /* 0x00000400ff787807 */ /* 0x000fe40004000000 */
[----:B------:R-:W-:Y:S04]  /*3ed0*/  LOP3.LUT P0, RZ, R102, 0xff, R119, 0xc8, !PT ;  /* 0x000000ff66ff7812 */ /* 0x000fe8000780c877 */
[----:B------:R-:W-:Y:S02]  /*3ee0*/  SEL R119, RZ, 0x800, !P0 ;  /* 0x00000800ff777807 */ /* 0x000fe40004000000 */
[C---:B------:R-:W-:Y:S01]  /*3ef0*/  ISETP.GE.OR P0, PT, R129.reuse, R115, !P1 ;  /* 0x000000738100720c */ /* 0x040fe20004f06670 */
[-C--:B------:R3:W5:Y:S04]  /*3f00*/  DMMA.8x8x4 R32, R92, R84.reuse, R32 ;  /* 0x000000545c20723f */ /* 0x0807680000000020 */
[----:B------:R-:W-:Y:S02]  /*3f10*/  SEL R122, R122, RZ, P0 ;  /* 0x000000ff7a7a7207 */ /* 0x000fe40000000000 */
[C---:B------:R-:W-:Y:S02]  /*3f20*/  ISETP.GE.OR P0, PT, R129.reuse, R114, !P1 ;  /* 0x000000728100720c */ /* 0x040fe40004f06670 */
[----:B------:R-:W-:Y:S02]  /*3f30*/  SEL R122, R122, RZ, !P4 ;  /* 0x000000ff7a7a7207 */ /* 0x000fe40006000000 */
[----:B------:R-:W-:Y:S01]  /*3f40*/  SEL R120, R120, RZ, P0 ;  /* 0x000000ff78787207 */ /* 0x000fe20000000000 */
[----:B------:R-:W-:Y:S05]  /*3f50*/  DEPBAR.LE SB5, 0xc ;  /* 0x0000d3000000791a */ /* 0x000fea0000000000 */
[C---:B--2---:R3:W5:Y:S04]  /*3f60*/  DMMA.8x8x4 R36, R98.reuse, R84, R36 ;  /* 0x000000546224723f */ /* 0x0447680000000024 */
[----:B------:R-:W-:Y:S02]  /*3f70*/  ISETP.GE.OR P0, PT, R129, R113, !P1 ;  /* 0x000000718100720c */ /* 0x000fe40004f06670 */
[----:B------:R-:W-:Y:S02]  /*3f80*/  ISETP.GE.AND P1, PT, R108, UR16, PT ;  /* 0x000000106c007c0c */ /* 0x000fe4000bf26270 */
[----:B------:R-:W-:Y:S02]  /*3f90*/  SEL R119, R119, RZ, P0 ;  /* 0x000000ff77777207 */ /* 0x000fe40000000000 */
[----:B------:R-:W-:Y:S02]  /*3fa0*/  ISETP.GE.AND P0, PT, R107, UR16, PT ;  /* 0x000000106b007c0c */ /* 0x000fe4000bf06270 */
[----:B------:R-:W-:Y:S02]  /*3fb0*/  SEL R134, R134, RZ, !P1 ;  /* 0x000000ff86867207 */ /* 0x000fe40004800000 */
[----:B------:R-:W-:Y:S02]  /*3fc0*/  ISETP.GE.AND P1, PT, R106, UR16, PT ;  /* 0x000000106a007c0c */ /* 0x000fe4000bf26270 */
[C---:B------:R3:W5:Y:S04]  /*3fd0*/  DMMA.8x8x4 R40, R98.reuse, R86, R40 ;  /* 0x000000566228723f */ /* 0x0407680000000028 */
[----:B------:R-:W-:Y:S02]  /*3fe0*/  SEL R133, R133, RZ, !P0 ;  /* 0x000000ff85857207 */ /* 0x000fe40004000000 */
[----:B------:R-:W-:Y:S02]  /*3ff0*/  SEL R120, R120, RZ, !P5 ;  /* 0x000000ff78787207 */ /* 0x000fe40006800000 */
[----:B------:R-:W-:Y:S02]  /*4000*/  ISETP.GE.AND P0, PT, R105, UR16, PT ;  /* 0x0000001069007c0c */ /* 0x000fe4000bf06270 */
[----:B------:R-:W-:Y:S02]  /*4010*/  SEL R132, R132, RZ, !P1 ;  /* 0x000000ff84847207 */ /* 0x000fe40004800000 */
[----:B------:R-:W-:Y:S02]  /*4020*/  SEL R119, R119, RZ, !P6 ;  /* 0x000000ff77777207 */ /* 0x000fe40007000000 */
[----:B------:R-:W-:Y:S01]  /*4030*/  SEL R129, R122, RZ, !P2 ;  /* 0x000000ff7a817207 */ /* 0x000fe20005000000 */
[----:B------:R-:W-:Y:S01]  /*4040*/  IMAD.MOV.U32 R122, RZ, RZ, R127 ;  /* 0x000000ffff7a7224 */ /* 0x000fe200078e007f */
[C---:B------:R3:W5:Y:S03]  /*4050*/  DMMA.8x8x4 R44, R98.reuse, R88, R44 ;  /* 0x00000058622c723f */ /* 0x040766000000002c */
[----:B------:R-:W-:Y:S02]  /*4060*/  ISETP.GE.AND P1, PT, R104, UR16, PT ;  /* 0x0000001068007c0c */ /* 0x000fe4000bf26270 */
[----:B------:R-:W-:Y:S02]  /*4070*/  SEL R120, R120, RZ, !P2 ;  /* 0x000000ff78787207 */ /* 0x000fe40005000000 */
[----:B------:R-:W-:Y:S02]  /*4080*/  IADD3 R133, PT, PT, R133, R134, R135 ;  /* 0x0000008685857210 */ /* 0x000fe40007ffe087 */
[----:B------:R-:W-:Y:S02]  /*4090*/  SEL R131, R131, RZ, !P0 ;  /* 0x000000ff83837207 */ /* 0x000fe40004000000 */
[----:B------:R-:W-:Y:S02]  /*40a0*/  SEL R119, R119, RZ, !P2 ;  /* 0x000000ff77777207 */ /* 0x000fe40005000000 */
[----:B------:R-:W-:Y:S02]  /*40b0*/  IADD3 R120, PT, PT, R120, R129, R128 ;  /* 0x0000008178787210 */ /* 0x000fe40007ffe080 */
[----:B------:R-:W-:Y:S01]  /*40c0*/  IADD3 R131, PT, PT, R131, R132, R133 ;  /* 0x0000008483837210 */ /* 0x000fe20007ffe085 */
[-C--:B------:R3:W5:Y:S01]  /*40d0*/  DMMA.8x8x4 R48, R98, R90.reuse, R48 ;  /* 0x0000005a6230723f */ /* 0x0807620000000030 */
[----:B------:R-:W-:Y:S03]  /*40e0*/  ISETP.NE.AND P0, PT, RZ, UR4, PT ;  /* 0x00000004ff007c0c */ /* 0x000fe6000bf05270 */
[----:B------:R-:W-:Y:S01]  /*40f0*/  SEL R130, R130, RZ, !P1 ;  /* 0x000000ff82827207 */ /* 0x000fe20004800000 */
[----:B------:R-:W-:Y:S04]  /*4100*/  IMAD.IADD R120, R120, 0x1, R119 ;  /* 0x0000000178787824 */ /* 0x000fe800078e0277 */
[----:B------:R-:W-:Y:S01]  /*4110*/  IMAD.IADD R130, R131, 0x1, R130 ;  /* 0x0000000183827824 */ /* 0x000fe200078e0282 */
[----:B------:R-:W-:Y:S01]  /*4120*/  SEL R120, R120, RZ, P0 ;  /* 0x000000ff78787207 */ /* 0x000fe20000000000 */
[----:B------:R-:W-:Y:S05]  /*4130*/  DEPBAR.LE SB5, 0xc ;  /* 0x0000d3000000791a */ /* 0x000fea0000000000 */
[C---:B------:R3:W5:Y:S04]  /*4140*/  DMMA.8x8x4 R52, R96.reuse, R90, R52 ;  /* 0x0000005a6034723f */ /* 0x0407680000000034 */
[----:B------:R-:W-:Y:S11]  /*4150*/  SEL R119, R130, RZ, P0 ;  /* 0x000000ff82777207 */ /* 0x000ff60000000000 */
[----:B------:R-:W-:Y:S01]  /*4160*/  @!UPT UIADD3 URZ, UPT, UPT, URZ, URZ, URZ ;  /* 0x000000fffffff290 */ /* 0x000fe2000fffe0ff */
[C---:B------:R3:W5:Y:S11]  /*4170*/  DMMA.8x8x4 R56, R96.reuse, R88, R56 ;  /* 0x000000586038723f */ /* 0x0407760000000038 */
[----:B------:R-:W-:Y:S05]  /*4180*/  @!UPT UIADD3 URZ, UPT, UPT, URZ, URZ, URZ ;  /* 0x000000fffffff290 */ /* 0x000fea000fffe0ff */
[C---:B------:R3:W5:Y:S11]  /*4190*/  DMMA.8x8x4 R60, R96.reuse, R86, R60 ;  /* 0x00000056603c723f */ /* 0x040776000000003c */
[----:B------:R-:W-:Y:S05]  /*41a0*/  @!UPT UIADD3 URZ, UPT, UPT, URZ, URZ, URZ ;  /* 0x000000fffffff290 */ /* 0x000fea000fffe0ff */
[----:B------:R3:W5:Y:S01]  /*41b0*/  DMMA.8x8x4 R64, R96, R84, R64 ;  /* 0x000000546040723f */ /* 0x0007620000000040 */
[----:B------:R-:W-:Y:S03]  /*41c0*/  @!UPT UIADD3 URZ, UPT, UPT, URZ, URZ, URZ ;  /* 0x000000fffffff290 */ /* 0x000fe6000fffe0ff */
[----:B------:R-:W-:Y:S11]  /*41d0*/  BRA.U UP0, `(.L_x_4) ;  /* 0xffffffe900d87547 */ /* 0x000ff6000b83ffff */
.L_x_3:
[----:B------:R-:W0:Y:S01]  /*41e0*/  LDGDEPBAR ;  /* 0x00000000000079af */ /* 0x000e220000000000 */
[----:B------:R-:W1:Y:S03]  /*41f0*/  LDCU.64 UR4, c[0x0][0x450] ;  /* 0x00008a00ff0477ac */ /* 0x000e660008000a00 */
[----:B------:R-:W0:Y:S01]  /*4200*/  LDGDEPBAR ;  /* 0x00000000000079af */ /* 0x000e220000000000 */
[----:B-1----:R-:W-:-:S04]  /*4210*/  UISETP.NE.U32.AND UP0, UPT, UR4, URZ, UPT ;  /* 0x000000ff0400728c */ /* 0x002fc8000bf05070 */
[----:B------:R-:W-:Y:S01]  /*4220*/  UISETP.NE.AND.EX UP0, UPT, UR5, URZ, UPT, UP0 ;  /* 0x000000ff0500728c */ /* 0x000fe2000bf05300 */
[----:B------:R-:W-:-:S04]  /*4230*/  DEPBAR.LE SB0, 0x0 ;  /* 0x000080000000791a */ /* 0x000fc80000000000 */
[----:B------:R-:W-:Y:S06]  /*4240*/  BAR.SYNC.DEFER_BLOCKING 0x0 ;  /* 0x0000000000007b1d */ /* 0x000fec0000010000 */
[----:B------:R-:W-:Y:S05]  /*4250*/  BRA.U !UP0, `(.L_x_5) ;  /* 0x00000001081c7547 */ /* 0x000fea000b800000 */
[----:B---3--:R-:W1:Y:S02]  /*4260*/  LDC.64 R98, c[0x0][0x450] ;  /* 0x00011400ff627b82 */ /* 0x008e640000000a00 */
[----:B-1----:R-:W2:Y:S02]  /*4270*/  LDG.E.64 R98, desc[UR34][R98.64] ;  /* 0x0000002262627981 */ /* 0x002ea4000c1e1b00 */
[----:B--2---:R-:W-:-:S04]  /*4280*/  ISETP.NE.U32.AND P0, PT, R98, RZ, PT ;  /* 0x000000ff6200720c */ /* 0x004fc80003f05070 */
[----:B------:R-:W-:-:S13]  /*4290*/  ISETP.NE.AND.EX P0, PT, R99, RZ, PT, P0 ;  /* 0x000000ff6300720c */ /* 0x000fda0003f05300 */
[----:B------:R-:W-:Y:S05]  /*42a0*/  @!P0 BRA `(.L_x_5) ;  /* 0x0000000000088947 */ /* 0x000fea0003800000 */
[----:B------:R-:W4:Y:S01]  /*42b0*/  LD.E.64 R98, desc[UR34][R98.64] ;  /* 0x0000002262627980 */ /* 0x000f22000c101b00 */
[----:B------:R-:W-:Y:S05]  /*42c0*/  BRA `(.L_x_6) ;  /* 0x0000000000287947 */ /* 0x000fea0003800000 */
.L_x_5:
[----:B------:R-:W1:Y:S02]  /*42d0*/  LDCU.64 UR4, c[0x0][0x440] ;  /* 0x00008800ff0477ac */ /* 0x000e640008000a00 */
[----:B-1----:R-:W-:-:S04]  /*42e0*/  UISETP.NE.U32.AND UP0, UPT, UR4, URZ, UPT ;  /* 0x000000ff0400728c */ /* 0x002fc8000bf05070 */
[----:B------:R-:W-:-:S09]  /*42f0*/  UISETP.NE.AND.EX UP0, UPT, UR5, URZ, UPT, UP0 ;  /* 0x000000ff0500728c */ /* 0x000fd2000bf05300 */
[----:B------:R-:W-:Y:S05]  /*4300*/  BRA.U !UP0, `(.L_x_7) ;  /* 0x00000001080c7547 */ /* 0x000fea000b800000 */
[----:B---3--:R-:W1:Y:S02]  /*4310*/  LDC.64 R98, c[0x0][0x440] ;  /* 0x00011000ff627b82 */ /* 0x008e640000000a00 */
[----:B-1----:R-:W4:Y:S01]  /*4320*/  LDG.E.64 R98, desc[UR34][R98.64] ;  /* 0x0000002262627981 */ /* 0x002f22000c1e1b00 */
[----:B------:R-:W-:Y:S05]  /*4330*/  BRA `(.L_x_6) ;  /* 0x00000000000c7947 */ /* 0x000fea0003800000 */
.L_x_7:
[----:B------:R-:W3:Y:S02]  /*4340*/  LDCU.64 UR4, c[0x0][0x430] ;  /* 0x00008600ff0477ac */ /* 0x000ee40008000a00 */
[----:B---3--:R-:W-:Y:S02]  /*4350*/  MOV R98, UR4 ;  /* 0x0000000400627c02 */ /* 0x008fe40008000f00 */
[----:B------:R-:W-:-:S07]  /*4360*/  MOV R99, UR5 ;  /* 0x0000000500637c02 */ /* 0x000fce0008000f00 */
.L_x_6:
[----:B------:R-:W1:Y:S02]  /*4370*/  LDCU.64 UR4, c[0x0][0x458] ;  /* 0x00008b00ff0477ac */ /* 0x000e640008000a00 */
[----:B-1----:R-:W-:-:S04]  /*4380*/  UISETP.NE.U32.AND UP0, UPT, UR4, URZ, UPT ;  /* 0x000000ff0400728c */ /* 0x002fc8000bf05070 */
[----:B------:R-:W-:-:S09]  /*4390*/  UISETP.NE.AND.EX UP0, UPT, UR5, URZ, UPT, UP0 ;  /* 0x000000ff0500728c */ /* 0x000fd2000bf05300 */
[----:B------:R-:W-:Y:S05]  /*43a0*/  BRA.U !UP0, `(.L_x_8) ;  /* 0x00000001081c7547 */ /* 0x000fea000b800000 */
[----:B------:R-:W1:Y:S02]  /*43b0*/  LDC.64 R96, c[0x0][0x458] ;  /* 0x00011600ff607b82 */ /* 0x000e640000000a00 */
[----:B-1----:R-:W2:Y:S02]  /*43c0*/  LDG.E.64 R96, desc[UR34][R96.64] ;  /* 0x0000002260607981 */ /* 0x002ea4000c1e1b00 */
[----:B--2---:R-:W-:-:S04]  /*43d0*/  ISETP.NE.U32.AND P0, PT, R96, RZ, PT ;  /* 0x000000ff6000720c */ /* 0x004fc80003f05070 */
[----:B------:R-:W-:-:S13]  /*43e0*/  ISETP.NE.AND.EX P0, PT, R97, RZ, PT, P0 ;  /* 0x000000ff6100720c */ /* 0x000fda0003f05300 */
[----:B------:R-:W-:Y:S05]  /*43f0*/  @!P0 BRA `(.L_x_8) ;  /* 0x0000000000088947 */ /* 0x000fea0003800000 */
[----:B------:R-:W4:Y:S01]  /*4400*/  LD.E.64 R96, desc[UR34][R96.64] ;  /* 0x0000002260607980 */ /* 0x000f22000c101b00 */
[----:B------:R-:W-:Y:S05]  /*4410*/  BRA `(.L_x_9) ;  /* 0x0000000000287947 */ /* 0x000fea0003800000 */
.L_x_8:
[----:B------:R-:W1:Y:S02]  /*4420*/  LDCU.64 UR4, c[0x0][0x448] ;  /* 0x00008900ff0477ac */ /* 0x000e640008000a00 */
[----:B-1----:R-:W-:-:S04]  /*4430*/  UISETP.NE.U32.AND UP0, UPT, UR4, URZ, UPT ;  /* 0x000000ff0400728c */ /* 0x002fc8000bf05070 */
[----:B------:R-:W-:-:S09]  /*4440*/  UISETP.NE.AND.EX UP0, UPT, UR5, URZ, UPT, UP0 ;  /* 0x000000ff0500728c */ /* 0x000fd2000bf05300 */
[----:B------:R-:W-:Y:S05]  /*4450*/  BRA.U !UP0, `(.L_x_10) ;  /* 0x00000001080c7547 */ /* 0x000fea000b800000 */
[----:B------:R-:W1:Y:S02]  /*4460*/  LDC.64 R96, c[0x0][0x448] ;  /* 0x00011200ff607b82 */ /* 0x000e640000000a00 */
[----:B-1----:R-:W4:Y:S01]  /*4470*/  LDG.E.64 R96, desc[UR34][R96.64] ;  /* 0x0000002260607981 */ /* 0x002f22000c1e1b00 */
[----:B------:R-:W-:Y:S05]  /*4480*/  BRA `(.L_x_9) ;  /* 0x00000000000c7947 */ /* 0x000fea0003800000 */
.L_x_10:
[----:B------:R-:W1:Y:S02]  /*4490*/  LDCU.64 UR4, c[0x0][0x438] ;  /* 0x00008700ff0477ac */ /* 0x000e640008000a00 */
[----:B-1----:R-:W-:Y:S02]  /*44a0*/  MOV R96, UR4 ;  /* 0x0000000400607c02 */ /* 0x002fe40008000f00 */
[----:B------:R-:W-:-:S07]  /*44b0*/  MOV R97, UR5 ;  /* 0x0000000500617c02 */ /* 0x000fce0008000f00 */
.L_x_9:
[----:B------:R-:W1:Y:S01]  /*44c0*/  S2R R0, SR_TID.X ;  /* 0x0000000000007919 */ /* 0x000e620000002100 */
[----:B------:R-:W2:Y:S01]  /*44d0*/  LDCU.64 UR4, c[0x0][0x480] ;  /* 0x00009000ff0477ac */ /* 0x000ea20008000a00 */
[----:B------:R-:W-:Y:S01]  /*44e0*/  MOV R70, 0xffffffff ;  /* 0xffffffff00467802 */ /* 0x000fe20000000f00 */
[----:B------:R-:W3:Y:S01]  /*44f0*/  LDCU.64 UR6, c[0x0][0x4a0] ;  /* 0x00009400ff0677ac */ /* 0x000ee20008000a00 */
[----:B------:R-:W-:Y:S02]  /*4500*/  UISETP.GT.AND UP0, UPT, UR18, 0x1, UPT ;  /* 0x000000011200788c */ /* 0x000fe4000bf04270 */
[----:B------:R-:W-:Y:S01]  /*4510*/  UIMAD UR8, UR31, UR19, UR32 ;  /* 0x000000131f0872a4 */ /* 0x000fe2000f8e0220 */
[----:B--2---:R-:W-:Y:S02]  /*4520*/  MOV R2, UR4 ;  /* 0x0000000400027c02 */ /* 0x004fe40008000f00 */
[----:B------:R-:W-:Y:S01]  /*4530*/  MOV R3, UR5 ;  /* 0x0000000500037c02 */ /* 0x000fe20008000f00 */
[----:B---3--:R-:W-:-:S03]  /*4540*/  UIMAD.WIDE UR8, UR8, 0x4, UR6 ;  /* 0x00000004080878a5 */ /* 0x008fc6000f8e0206 */
[----:B------:R-:W-:Y:S09]  /*4550*/  BRA.U UP0, `(.L_x_11) ;  /* 0x0000000100687547 */ /* 0x000ff2000b800000 */
[----:B------:R-:W-:-:S04]  /*4560*/  UISETP.LT.U32.AND UP0, UPT, UR18, 0x2, UPT ;  /* 0x000000021200788c */ /* 0x000fc8000bf01070 */
[----:B------:R-:W-:-:S04]  /*4570*/  USEL UR4, UR18, 0x2, UP0 ;  /* 0x0000000212047887 */ /* 0x000fc80008000000 */
[----:B------:R-:W-:-:S12]  /*4580*/  USHF.L.U32 UR4, UR4, 0x2, URZ ;  /* 0x0000000204047899 */ /* 0x000fd800080006ff */
[----:B------:R-:W2:Y:S02]  /*4590*/  LDCU UR4, c[0x2][UR4] ;  /* 0x00800000040477ac */ /* 0x000ea40008000800 */
[----:B--2---:R-:W-:-:S10]  /*45a0*/  USHF.R.S32.HI UR5, URZ, 0x1f, UR4 ;  /* 0x0000001fff057899 */ /* 0x004fd40008011404 */
.L_x_20:
[----:B------:R-:W-:Y:S05]  /*45b0*/  BRXU UR4 -0x45c0                                                  (*"BRANCH_TARGETS .L_x_21,.L_x_22,.L_x_12"*) ;  /* 0xffffffb804907958 */ /* 0x000fea000b83ffff */
.L_x_22:
[----:B------:R-:W2:Y:S08]  /*45c0*/  LDC.64 R68, c[0x0][0x498] ;  /* 0x00012600ff447b82 */ /* 0x000eb00000000a00 */
[----:B------:R-:W3:Y:S01]  /*45d0*/  LDC.64 R2, c[0x0][0x480] ;  /* 0x00012000ff027b82 */ /* 0x000ee20000000a00 */
[----:B--2---:R-:W-:-:S04]  /*45e0*/  IMAD.WIDE.U32 R72, R68, UR20, RZ ;  /* 0x0000001444487c25 */ /* 0x004fc8000f8e00ff */
[----:B------:R-:W-:Y:S01]  /*45f0*/  IMAD R68, R69, UR20, R73 ;  /* 0x0000001445447c24 */ /* 0x000fe2000f8e0249 */
[----:B---3--:R-:W-:-:S04]  /*4600*/  LEA R2, P0, R72, R2, 0x3 ;  /* 0x0000000248027211 */ /* 0x008fc800078018ff */
[----:B------:R-:W-:Y:S01]  /*4610*/  LEA.HI.X R3, R72, R3, R68, 0x3, P0 ;  /* 0x0000000348037211 */ /* 0x000fe200000f1c44 */
[----:B------:R-:W-:Y:S08]  /*4620*/  BRA `(.L_x_12) ;  /* 0x0000000000807947 */ /* 0x000ff00003800000 */
.L_x_21:
[----:B------:R-:W2:Y:S02]  /*4630*/  LDCU UR4, c[0x0][0x394] ;  /* 0x00007280ff0477ac */ /* 0x000ea40008000800 */
[----:B--2---:R-:W-:-:S09]  /*4640*/  UISETP.GE.AND UP0, UPT, UR4, 0x2, UPT ;  /* 0x000000020400788c */ /* 0x004fd2000bf06270 */
[----:B------:R-:W-:Y:S05]  /*4650*/  BRA.U !UP0, `(.L_x_12) ;  /* 0x0000000108747547 */ /* 0x000fea000b800000 */
[----:B-1----:R-:W-:Y:S01]  /*4660*/  ISETP.NE.AND P0, PT, R0, RZ, PT ;  /* 0x000000ff0000720c */ /* 0x002fe20003f05270 */
[----:B------:R-:W-:Y:S02]  /*4670*/  IMAD.MOV.U32 R70, RZ, RZ, -0x1 ;  /* 0xffffffffff467424 */ /* 0x000fe400078e00ff */
[----:B------:R-:W-:Y:S02]  /*4680*/  IMAD.U32 R68, RZ, RZ, UR8 ;  /* 0x00000008ff447e24 */ /* 0x000fe4000f8e00ff */
[----:B------:R-:W-:-:S08]  /*4690*/  IMAD.U32 R69, RZ, RZ, UR9 ;  /* 0x00000009ff457e24 */ /* 0x000fd0000f8e00ff */
[----:B------:R2:W3:Y:S04]  /*46a0*/  @!P0 LDG.E.STRONG.GPU R70, desc[UR34][R68.64] ;  /* 0x0000002244468981 */ /* 0x0004e8000c1ef900 */
[----:B---3--:R-:W-:Y:S01]  /*46b0*/  @!P0 CCTL.IVALL ;  /* 0x00000000ff00898f */ /* 0x008fe20002000000 */
[----:B------:R-:W-:-:S04]  /*46c0*/  ISETP.NE.AND P0, PT, RZ, UR20, PT ;  /* 0x00000014ff007c0c */ /* 0x000fc8000bf05270 */
[----:B----4-:R-:W-:Y:S02]  /*46d0*/  FSEL R96, R96, RZ, !P0 ;  /* 0x000000ff60607208 */ /* 0x010fe40004000000 */
[----:B------:R-:W-:Y:S01]  /*46e0*/  FSEL R97, R97, 1.875, !P0 ;  /* 0x3ff0000061617808 */ /* 0x000fe20004000000 */
[----:B------:R-:W-:Y:S06]  /*46f0*/  BRA `(.L_x_12) ;  /* 0x00000000004c7947 */ /* 0x000fec0003800000 */
.L_x_11:
[----:B------:R-:W-:Y:S01]  /*4700*/  IMAD.MOV.U32 R69, RZ, RZ, -0x2 ;  /* 0xfffffffeff457424 */ /* 0x000fe200078e00ff */
[----:B------:R-:W-:-:S04]  /*4710*/  MOV R68, UR18 ;  /* 0x0000001200447c02 */ /* 0x000fc80008000f00 */
[----:B------:R-:W-:-:S05]  /*4720*/  VIADDMNMX.U32 R68, R69, R68, 0x2, PT ;  /* 0x0000000245447446 */ /* 0x000fca0003800044 */
[----:B------:R-:W-:-:S04]  /*4730*/  IMAD.SHL.U32 R68, R68, 0x4, RZ ;  /* 0x0000000444447824 */ /* 0x000fc800078e00ff */
[----:B------:R-:W2:Y:S02]  /*4740*/  LDC R72, c[0x2][R68+0xc] ;  /* 0x0080030044487b82 */ /* 0x000ea40000000800 */
[----:B--2---:R-:W-:-:S04]  /*4750*/  SHF.R.S32.HI R73, RZ, 0x1f, R72 ;  /* 0x0000001fff497819 */ /* 0x004fc80000011448 */
.L_x_24:
[----:B------:R-:W-:Y:S05]  /*4760*/  BRX R72 -0x4770                                                   (*"BRANCH_TARGETS .L_x_25,.L_x_26,.L_x_12"*) ;  /* 0xffffffb848247949 */ /* 0x000fea000383ffff */
.L_x_26:
[----:B------:R-:W2:Y:S02]  /*4770*/  LDCU.64 UR4, c[0x0][0x480] ;  /* 0x00009000ff0477ac */ /* 0x000ea40008000a00 */
[----:B--2---:R-:W-:-:S06]  /*4780*/  UIMAD.WIDE.U32 UR4, UR20, 0x8, UR4 ;  /* 0x00000008140478a5 */ /* 0x004fcc000f8e0004 */
[----:B------:R-:W-:Y:S02]  /*4790*/  MOV R2, UR4 ;  /* 0x0000000400027c02 */ /* 0x000fe40008000f00 */
[----:B------:R-:W-:-:S06]  /*47a0*/  MOV R3, UR5 ;  /* 0x0000000500037c02 */ /* 0x000fcc0008000f00 */
[----:B------:R-:W4:Y:S01]  /*47b0*/  LDG.E.64 R2, desc[UR34][R2.64] ;  /* 0x0000002202027981 */ /* 0x000f22000c1e1b00 */
[----:B------:R-:W-:Y:S05]  /*47c0*/  BRA `(.L_x_12) ;  /* 0x0000000000187947 */ /* 0x000fea0003800000 */
.L_x_25:
[----:B------:R-:W2:Y:S08]  /*47d0*/  LDC.64 R68, c[0x0][0x498] ;  /* 0x00012600ff447b82 */ /* 0x000eb00000000a00 */
[----:B------:R-:W3:Y:S01]  /*47e0*/  LDC.64 R2, c[0x0][0x480] ;  /* 0x00012000ff027b82 */ /* 0x000ee20000000a00 */
[----:B--2---:R-:W-:-:S04]  /*47f0*/  IMAD.WIDE.U32 R72, R68, UR20, RZ ;  /* 0x0000001444487c25 */ /* 0x004fc8000f8e00ff */
[----:B------:R-:W-:Y:S01]  /*4800*/  IMAD R68, R69, UR20, R73 ;  /* 0x0000001445447c24 */ /* 0x000fe2000f8e0249 */
[----:B---3--:R-:W-:-:S04]  /*4810*/  LEA R2, P0, R72, R2, 0x3 ;  /* 0x0000000248027211 */ /* 0x008fc800078018ff */
[----:B------:R-:W-:-:S09]  /*4820*/  LEA.HI.X R3, R72, R3, R68, 0x3, P0 ;  /* 0x0000000348037211 */ /* 0x000fd200000f1c44 */
.L_x_12:
[----:B--2---:R-:W2:Y:S01]  /*4830*/  LDC R68, c[0x0][0x394] ;  /* 0x0000e500ff447b82 */ /* 0x004ea20000000800 */
[----:B------:R-:W3:Y:S01]  /*4840*/  LDCU.64 UR4, c[0x0][0x3f0] ;  /* 0x00007e00ff0477ac */ /* 0x000ee20008000a00 */
[--C-:B-1----:R-:W-:Y:S01]  /*4850*/  SHF.R.U32.HI R76, RZ, 0x1, R0.reuse ;  /* 0x00000001ff4c7819 */ /* 0x102fe20000011600 */
[----:B------:R-:W-:Y:S01]  /*4860*/  IMAD.U32 R71, RZ, RZ, UR31 ;  /* 0x0000001fff477e24 */ /* 0x000fe2000f8e00ff */
[----:B------:R-:W-:Y:S01]  /*4870*/  LOP3.LUT R72, R0, 0x1f, RZ, 0xc0, !PT ;  /* 0x0000001f00487812 */ /* 0x000fe200078ec0ff */
[----:B------:R-:W-:Y:S01]  /*4880*/  ULEA UR27, UR28, UR27, 0x1 ;  /* 0x0000001b1c1b7291 */ /* 0x000fe2000f8e08ff */
[----:B------:R-:W-:Y:S01]  /*4890*/  SHF.R.U32.HI R69, RZ, 0x3, R0 ;  /* 0x00000003ff457819 */ /* 0x000fe20000011600 */
[----:B------:R-:W-:Y:S01]  /*48a0*/  IMAD.U32 R85, RZ, RZ, UR32 ;  /* 0x00000020ff557e24 */ /* 0x000fe2000f8e00ff */
[----:B------:R-:W-:Y:S01]  /*48b0*/  LOP3.LUT R76, R76, 0x1e0, RZ, 0xc0, !PT ;  /* 0x000001e04c4c7812 */ /* 0x000fe200078ec0ff */
[--C-:B------:R-:W-:Y:S01]  /*48c0*/  IMAD R71, R71, 0x40, R72.reuse ;  /* 0x0000004047477824 */ /* 0x100fe200078e0248 */
[----:B------:R-:W-:Y:S01]  /*48d0*/  LOP3.LUT R73, R0, 0x3, RZ, 0xc0, !PT ;  /* 0x0000000300497812 */ /* 0x000fe200078ec0ff */
[----:B------:R-:W-:Y:S01]  /*48e0*/  USHF.L.U32 UR26, UR26, 0x4, URZ ;  /* 0x000000041a1a7899 */ /* 0x000fe200080006ff */
[----:B------:R-:W-:Y:S01]  /*48f0*/  SHF.R.U32.HI R74, RZ, 0x2, R72 ;  /* 0x00000002ff4a7819 */ /* 0x000fe20000011648 */
[----:B------:R-:W-:Y:S01]  /*4900*/  USHF.L.U32 UR27, UR27, 0x3, URZ ;  /* 0x000000031b1b7899 */ /* 0x000fe200080006ff */
[----:B------:R-:W-:Y:S01]  /*4910*/  LOP3.LUT R76, R76, 0x4, R69, 0xf8, !PT ;  /* 0x000000044c4c7812 */ /* 0x000fe200078ef845 */
[----:B------:R-:W-:Y:S01]  /*4920*/  IMAD.SHL.U32 R72, R0, 0x8, RZ ;  /* 0x0000000800487824 */ /* 0x000fe200078e00ff */
[C---:B------:R-:W-:Y:S01]  /*4930*/  ISETP.GE.AND P3, PT, R71.reuse, UR17, PT ;  /* 0x0000001147007c0c */ /* 0x040fe2000bf66270 */
[----:B------:R-:W-:Y:S01]  /*4940*/  IMAD R73, R74, 0x22, R73 ;  /* 0x000000224a497824 */ /* 0x000fe200078e0249 */
[----:B------:R-:W-:Y:S01]  /*4950*/  UIMAD UR26, UR27, 0x22, UR26 ;  /* 0x000000221b1a78a4 */ /* 0x000fe2000f8e021a */
[----:B------:R-:W-:Y:S01]  /*4960*/  IMAD.WIDE R74, R71, 0x8, RZ ;  /* 0x00000008474a7825 */ /* 0x000fe200078e02ff */
[----:B----4-:R-:W-:-:S02]  /*4970*/  ISETP.NE.U32.AND P0, PT, R2, RZ, PT ;  /* 0x000000ff0200720c */ /* 0x010fc40003f05070 */
[----:B------:R-:W-:Y:S01]  /*4980*/  LOP3.LUT R84, R69, 0x7c, RZ, 0xc0, !PT ;  /* 0x0000007c45547812 */ /* 0x000fe200078ec0ff */
[----:B------:R-:W-:Y:S01]  /*4990*/  IMAD R85, R85, 0x40, R76 ;  /* 0x0000004055557824 */ /* 0x000fe200078e024c */
[----:B--2---:R-:W-:Y:S01]  /*49a0*/  ISETP.GT.AND P4, PT, R68, 0x1, PT ;  /* 0x000000014400780c */ /* 0x004fe20003f84270 */
[----:B------:R-:W-:Y:S01]  /*49b0*/  VIADD R71, R71, 0x20 ;  /* 0x0000002047477836 */ /* 0x000fe20000000000 */
[----:B------:R-:W-:Y:S01]  /*49c0*/  LOP3.LUT R69, R72, 0xf8, RZ, 0xc0, !PT ;  /* 0x000000f848457812 */ /* 0x000fe200078ec0ff */
[----:B---3--:R-:W-:Y:S01]  /*49d0*/  IMAD.WIDE.U32 R74, R85, UR4, R74 ;  /* 0x00000004554a7c25 */ /* 0x008fe2000f8e004a */
[----:B------:R-:W-:Y:S02]  /*49e0*/  ISETP.EQ.AND P5, PT, RZ, UR18, P4 ;  /* 0x00000012ff007c0c */ /* 0x000fe4000a7a2270 */
[----:B------:R-:W-:Y:S01]  /*49f0*/  ISETP.GE.AND P2, PT, R71, UR17, PT ;  /* 0x0000001147007c0c */ /* 0x000fe2000bf46270 */
[----:B------:R-:W-:Y:S01]  /*4a00*/  VIADD R73, R73, UR26 ;  /* 0x0000001a49497c36 */ /* 0x000fe20008000000 */
[----:B------:R-:W-:Y:S01]  /*4a10*/  IADD3 R100, P1, PT, R2, R74, RZ ;  /* 0x0000004a02647210 */ /* 0x000fe20007f3e0ff */
[----:B------:R-:W-:Y:S01]  /*4a20*/  IMAD R2, R85, UR5, R75 ;  /* 0x0000000555027c24 */ /* 0x000fe2000f8e024b */
[C---:B------:R-:W-:Y:S01]  /*4a30*/  ISETP.NE.AND.EX P0, PT, R3.reuse, RZ, PT, P0 ;  /* 0x000000ff0300720c */ /* 0x040fe20003f05300 */
[----:B------:R-:W-:Y:S01]  /*4a40*/  IMAD R84, R84, 0x220, R69 ;  /* 0x0000022054547824 */ /* 0x000fe200078e0245 */
[----:B------:R-:W-:Y:S01]  /*4a50*/  SEL R89, RZ, 0x1, P3 ;  /* 0x00000001ff597807 */ /* 0x000fe20001800000 */
[----:B------:R-:W-:Y:S01]  /*4a60*/  IMAD.X R101, R3, 0x1, R2, P1 ;  /* 0x0000000103657824 */ /* 0x000fe200008e0602 */
[----:B------:R-:W-:-:S02]  /*4a70*/  SEL R90, RZ, 0x1, P2 ;  /* 0x00000001ff5a7807 */ /* 0x000fc40001000000 */
[----:B------:R-:W-:Y:S02]  /*4a80*/  P2R R86, PR, RZ, 0x20 ;  /* 0x00000020ff567803 */ /* 0x000fe40000000000 */
[----:B------:R-:W-:Y:S02]  /*4a90*/  LEA R87, R73, UR29, 0x4 ;  /* 0x0000001d49577c11 */ /* 0x000fe4000f8e20ff */
[----:B------:R-:W-:Y:S02]  /*4aa0*/  SEL R89, R89, RZ, P0 ;  /* 0x000000ff59597207 */ /* 0x000fe40000000000 */
[----:B------:R-:W-:Y:S01]  /*4ab0*/  SEL R90, R90, RZ, P0 ;  /* 0x000000ff5a5a7207 */ /* 0x000fe20000000000 */
[----:B------:R-:W-:Y:S06]  /*4ac0*/  @!P5 BRA `(.L_x_13) ;  /* 0x000000000068d947 */ /* 0x000fec0003800000 */
[----:B------:R-:W-:-:S13]  /*4ad0*/  ISETP.NE.AND P0, PT, R70, UR20, PT ;  /* 0x0000001446007c0c */ /* 0x000fda000bf05270 */
[----:B------:R-:W-:Y:S06]  /*4ae0*/  BAR.RED.AND.DEFER_BLOCKING 0x0, P0 ;  /* 0x0000000000007b1d */ /* 0x000fec0000014400 */
[----:B------:R-:W1:Y:S02]  /*4af0*/  B2R.RESULT RZ, P0 ;  /* 0x0000000000ff731c */ /* 0x000e640000004000 */
[----:B-1----:R-:W-:Y:S05]  /*4b00*/  @!P0 BRA `(.L_x_14) ;  /* 0x0000000000308947 */ /* 0x002fea0003800000 */
[----:B------:R-:W-:-:S13]  /*4b10*/  ISETP.NE.AND P1, PT, R0, RZ, PT ;  /* 0x000000ff0000720c */ /* 0x000fda0003f25270 */
.L_x_16:
[----:B------:R-:W-:Y:S05]  /*4b20*/  YIELD ;  /* 0x0000000000007946 */ /* 0x000fea0003800000 */
[----:B-1---5:R-:W-:Y:S05]  /*4b30*/  @P1 BRA `(.L_x_15) ;  /* 0x0000000000101947 */ /* 0x022fea0003800000 */
[----:B------:R-:W-:Y:S02]  /*4b40*/  MOV R70, UR8 ;  /* 0x0000000800467c02 */ /* 0x000fe40008000f00 */
[----:B------:R-:W-:-:S05]  /*4b50*/  MOV R71, UR9 ;  /* 0x0000000900477c02 */ /* 0x000fca0008000f00 */
[----:B------:R1:W2:Y:S04]  /*4b60*/  LDG.E.STRONG.GPU R70, desc[UR34][R70.64] ;  /* 0x0000002246467981 */ /* 0x0002a8000c1ef900 */
[----:B--2---:R-:W-:Y:S01]  /*4b70*/  CCTL.IVALL ;  /* 0x00000000ff00798f */ /* 0x004fe20002000000 */
.L_x_15:
[----:B------:R-:W-:Y:S01]  /*4b80*/  ISETP.NE.AND P0, PT, R70, UR20, PT ;  /* 0x0000001446007c0c */ /* 0x000fe2000bf05270 */
[----:B------:R-:W-:-:S12]  /*4b90*/  WARPSYNC.ALL ;  /* 0x0000000000007948 */ /* 0x000fd80003800000 */
[----:B------:R-:W-:Y:S06]  /*4ba0*/  BAR.RED.AND.DEFER_BLOCKING 0x0, P0 ;  /* 0x0000000000007b1d */ /* 0x000fec0000014400 */
[----:B------:R-:W2:Y:S02]  /*4bb0*/  B2R.RESULT RZ, P0 ;  /* 0x0000000000ff731c */ /* 0x000ea40000004000 */
[----:B--2---:R-:W-:Y:S05]  /*4bc0*/  @P0 BRA `(.L_x_16) ;  /* 0xfffffffc00d40947 */ /* 0x004fea000383ffff */
.L_x_14:
[----:B------:R-:W-:Y:S05]  /*4bd0*/  WARPSYNC.ALL ;  /* 0x0000000000007948 */ /* 0x000fea0003800000 */
[----:B------:R-:W-:Y:S06]  /*4be0*/  BAR.SYNC.DEFER_BLOCKING 0x0 ;  /* 0x0000000000007b1d */ /* 0x000fec0000010000 */
[----:B------:R-:W-:Y:S01]  /*4bf0*/  @!PT LDS RZ, [RZ] ;  /* 0x00000000fffff984 */ /* 0x000fe20000000800 */
[----:B------:R-:W-:Y:S01]  /*4c00*/  @!PT LDS RZ, [RZ] ;  /* 0x00000000fffff984 */ /* 0x000fe20000000800 */
[----:B------:R-:W-:Y:S01]  /*4c10*/  @!PT LDS RZ, [RZ] ;  /* 0x00000000fffff984 */ /* 0x000fe20000000800 */
[----:B------:R-:W-:Y:S01]  /*4c20*/  @!PT LDS RZ, [RZ] ;  /* 0x00000000fffff984 */ /* 0x000fe20000000800 */
[----:B------:R-:W-:Y:S06]  /*4c30*/  MEMBAR.SC.GPU ;  /* 0x0000000000007992 */ /* 0x000fec0000002000 */
[----:B------:R-:W-:-:S00]  /*4c40*/  ERRBAR ;  /* 0x00000000000079ab */ /* 0x000fc00000000000 */
[----:B------:R-:W-:Y:S06]  /*4c50*/  CGAERRBAR ;  /* 0x00000000000075ab */ /* 0x000fec0000000000 */
[----:B------:R-:W-:Y:S01]  /*4c60*/  CCTL.IVALL ;  /* 0x00000000ff00798f */ /* 0x000fe20002000000 */
.L_x_13:
[----:B------:R-:W-:-:S14]  /*4c70*/  DSETP.NEU.AND P0, PT, R96, RZ, PT ;  /* 0x000000ff6000722a */ /* 0x000fdc0003f0d000 */
[----:B------:R-:W-:Y:S05]  /*4c80*/  @!P0 BRA `(.L_x_17) ;  /* 0x0000001400048947 */ /* 0x000fea0003800000 */
[----:B------:R-:W2:Y:S01]  /*4c90*/  LDC R88, c[0x0][0x380] ;  /* 0x0000e000ff587b82 */ /* 0x000ea20000000800 */
[----:B------:R-:W-:Y:S02]  /*4ca0*/  PRMT R68, R90, 0x9910, RZ ;  /* 0x000099105a447816 */ /* 0x000fe400000000ff */
[----:B------:R-:W-:Y:S02]  /*4cb0*/  CS2R R82, SRZ ;  /* 0x0000000000527805 */ /* 0x000fe4000001ff00 */
[----:B------:R-:W-:Y:S01]  /*4cc0*/  LOP3.LUT P0, R89, R89, 0xff, RZ, 0xc0, !PT ;  /* 0x000000ff59597812 */ /* 0x000fe2000780c0ff */
[C---:B------:R-:W-:Y:S01]  /*4cd0*/  VIADD R95, R85.reuse, 0x1 ;  /* 0x00000001555f7836 */ /* 0x040fe20000000000 */
[----:B------:R-:W-:Y:S02]  /*4ce0*/  ISETP.NE.AND P5, PT, R68, RZ, PT ;  /* 0x000000ff4400720c */ /* 0x000fe40003fa5270 */
[----:B------:R-:W-:Y:S01]  /*4cf0*/  CS2R R80, SRZ ;  /* 0x0000000000507805 */ /* 0x000fe2000001ff00 */
[----:B------:R-:W-:Y:S01]  /*4d00*/  VIADD R93, R85, 0x2 ;  /* 0x00000002555d7836 */ /* 0x000fe20000000000 */
[----:B------:R-:W3:Y:S01]  /*4d10*/  LDC.64 R2, c[0x0][0x3f8] ;  /* 0x0000fe00ff027b82 */ /* 0x000ee20000000a00 */
[----:B------:R-:W-:-:S02]  /*4d20*/  CS2R R78, SRZ ;  /* 0x00000000004e7805 */ /* 0x000fc4000001ff00 */
[CC--:B--2---:R-:W-:Y:S02]  /*4d30*/  ISETP.LT.AND P3, PT, R85.reuse, R88.reuse, P0 ;  /* 0x000000585500720c */ /* 0x0c4fe40000761270 */
[-C--:B------:R-:W-:Y:S02]  /*4d40*/  ISETP.LT.AND P2, PT, R85, R88.reuse, P5 ;  /* 0x000000585500720c */ /* 0x080fe40002f41270 */
[----:B------:R-:W-:Y:S02]  /*4d50*/  ISETP.LT.AND P4, PT, R95, R88, P0 ;  /* 0x000000585f00720c */ /* 0x000fe40000781270 */
[----:B---3--:R-:W-:-:S07]  /*4d60*/  IADD3 R102, P1, PT, R100, R2, RZ ;  /* 0x0000000264667210 */ /* 0x008fce0007f3e0ff */
[----:B------:R-:W2:Y:S01]  /*4d70*/  @P3 LDG.E.LTC128B.64 R82, desc[UR34][R100.64] ;  /* 0x0000002264523981 */ /* 0x000ea2000c1e1b20 */
[-C--:B------:R-:W-:Y:S01]  /*4d80*/  ISETP.LT.AND P3, PT, R95, R88.reuse, P5 ;  /* 0x000000585f00720c */ /* 0x080fe20002f61270 */
[--C-:B------:R-:W-:Y:S01]  /*4d90*/  IMAD.X R103, R101, 0x1, R3.reuse, P1 ;  /* 0x0000000165677824 */ /* 0x100fe200008e0603 */
[----:B------:R-:W-:Y:S01]  /*4da0*/  CS2R R76, SRZ ;  /* 0x00000000004c7805 */ /* 0x000fe2000001ff00 */
[----:B------:R-:W3:Y:S01]  /*4db0*/  @P2 LDG.E.LTC128B.64 R80, desc[UR34][R100.64+0x100] ;  /* 0x0001002264502981 */ /* 0x000ee2000c1e1b20 */
[----:B------:R-:W-:Y:S02]  /*4dc0*/  ISETP.LT.AND P2, PT, R93, R88, P0 ;  /* 0x000000585d00720c */ /* 0x000fe40000741270 */
[----:B------:R-:W-:Y:S02]  /*4dd0*/  IADD3 R106, P1, PT, R102, R2, RZ ;  /* 0x00000002666a7210 */ /* 0x000fe40007f3e0ff */
[----:B------:R-:W-:Y:S01]  /*4de0*/  CS2R R74, SRZ ;  /* 0x00000000004a7805 */ /* 0x000fe2000001ff00 */
[----:B------:R-:W-:Y:S01]  /*4df0*/  VIADD R91, R85, 0x3 ;  /* 0x00000003555b7836 */ /* 0x000fe20000000000 */
[----:B------:R-:W4:Y:S01]  /*4e00*/  @P4 LDG.E.LTC128B.64 R78, desc[UR34][R102.64] ;  /* 0x00000022664e4981 */ /* 0x000f22000c1e1b20 */
[----:B------:R-:W-:-:S03]  /*4e10*/  IMAD.X R107, R103, 0x1, R3, P1 ;  /* 0x00000001676b7824 */ /* 0x000fc600008e0603 */
[----:B------:R-:W4:Y:S01]  /*4e20*/  @P3 LDG.E.LTC128B.64 R76, desc[UR34][R102.64+0x100] ;  /* 0x00010022664c3981 */ /* 0x000f22000c1e1b20 */
[-C--:B------:R-:W-:Y:S02]  /*4e30*/  ISETP.LT.AND P3, PT, R93, R88.reuse, P5 ;  /* 0x000000585d00720c */ /* 0x080fe40002f61270 */
[CC--:B------:R-:W-:Y:S01]  /*4e40*/  ISETP.LT.AND P1, PT, R91.reuse, R88.reuse, P5 ;  /* 0x000000585b00720c */ /* 0x0c0fe20002f21270 */
[----:B------:R-:W4:Y:S01]  /*4e50*/  @P2 LDG.E.LTC128B.64 R74, desc[UR34][R106.64] ;  /* 0x000000226a4a2981 */ /* 0x000f22000c1e1b20 */
[----:B------:R-:W-:Y:S02]  /*4e60*/  ISETP.LT.AND P2, PT, R91, R88, P0 ;  /* 0x000000585b00720c */ /* 0x000fe40000741270 */
[----:B------:R-:W-:Y:S02]  /*4e70*/  CS2R R72, SRZ ;  /* 0x0000000000487805 */ /* 0x000fe4000001ff00 */
[----:B------:R-:W-:Y:S02]  /*4e80*/  IADD3 R104, P0, PT, R106, R2, RZ ;  /* 0x000000026a687210 */ /* 0x000fe40007f1e0ff */
[----:B------:R-:W-:-:S02]  /*4e90*/  CS2R R68, SRZ ;  /* 0x0000000000447805 */ /* 0x000fc4000001ff00 */
[----:B-1----:R-:W-:Y:S01]  /*4ea0*/  CS2R R70, SRZ ;  /* 0x0000000000467805 */ /* 0x002fe2000001ff00 */
[----:B------:R-:W-:Y:S01]  /*4eb0*/  IMAD.X R105, R107, 0x1, R3, P0 ;  /* 0x000000016b697824 */ /* 0x000fe200000e0603 */
[----:B------:R-:W4:Y:S04]  /*4ec0*/  @P3 LDG.E.LTC128B.64 R72, desc[UR34][R106.64+0x100] ;  /* 0x000100226a483981 */ /* 0x000f28000c1e1b20 */
[----:B------:R-:W4:Y:S04]  /*4ed0*/  @P1 LDG.E.LTC128B.64 R68, desc[UR34][R104.64+0x100] ;  /* 0x0001002268441981 */ /* 0x000f28000c1e1b20 */
[----:B------:R-:W4:Y:S01]  /*4ee0*/  @P2 LDG.E.LTC128B.64 R70, desc[UR34][R104.64] ;  /* 0x0000002268462981 */ /* 0x000f22000c1e1b20 */
[----:B------:R-:W-:Y:S05]  /*4ef0*/  WARPSYNC.ALL ;  /* 0x0000000000007948 */ /* 0x000fea0003800000 */
[----:B------:R-:W-:Y:S01]  /*4f00*/  BAR.SYNC.DEFER_BLOCKING 0x0 ;  /* 0x0000000000007b1d */ /* 0x000fe20000010000 */
[----:B------:R-:W-:-:S02]  /*4f10*/  LOP3.LUT P0, R90, R90, 0xff, RZ, 0xc0, !PT ;  /* 0x000000ff5a5a7812 */ /* 0x000fc4000780c0ff */
[----:B------:R-:W-:-:S03]  /*4f20*/  ISETP.NE.AND P6, PT, R89, RZ, PT ;  /* 0x000000ff5900720c */ /* 0x000fc60003fc5270 */
[----:B------:R-:W1:Y:S01]  /*4f30*/  LDCU.64 UR4, c[0x0][0x410] ;  /* 0x00008200ff0477ac */ /* 0x000e620008000a00 */
[----:B------:R-:W-:-:S04]  /*4f40*/  DEPBAR.LE SB5, 0xd ;  /* 0x0000d3400000791a */ /* 0x000fc80000000000 */
[----:B------:R-:W-:Y:S04]  /*4f50*/  STS.128 [R87], R4 ;  /* 0x0000000457007388 */ /* 0x000fe80000000c00 */
[----:B------:R-:W-:Y:S04]  /*4f60*/  STS.128 [R87+0x40], R8 ;  /* 0x0000400857007388 */ /* 0x000fe80000000c00 */
[----:B------:R-:W-:Y:S01]  /*4f70*/  STS.128 [R87+0x80], R12 ;  /* 0x0000800c57007388 */ /* 0x000fe20000000c00 */
[----:B------:R-:W-:-:S04]  /*4f80*/  DEPBAR.LE SB5, 0xc ;  /* 0x0000d3000000791a */ /* 0x000fc80000000000 */
[----:B------:R-:W-:Y:S01]  /*4f90*/  STS.128 [R87+0xc0], R16 ;  /* 0x0000c01057007388 */ /* 0x000fe20000000c00 */
[----:B------:R-:W-:Y:S06]  /*4fa0*/  BAR.SYNC.DEFER_BLOCKING 0x0 ;  /* 0x0000000000007b1d */ /* 0x000fec0000010000 */
[----:B------:R-:W1:Y:S04]  /*4fb0*/  LDS.64 R118, [R84+UR29+0x100] ;  /* 0x0001001d54767984 */ /* 0x000e680008000a00 */
[----:B------:R-:W1:Y:S04]  /*4fc0*/  LDS.64 R120, [R84+UR29] ;  /* 0x0000001d54787984 */ /* 0x000e680008000a00 */
[----:B------:R-:W1:Y:S04]  /*4fd0*/  LDS.64 R114, [R84+UR29+0x320] ;  /* 0x0003201d54727984 */ /* 0x000e680008000a00 */
[----:B------:R-:W1:Y:S04]  /*4fe0*/  LDS.64 R116, [R84+UR29+0x220] ;  /* 0x0002201d54747984 */ /* 0x000e680008000a00 */
[----:B------:R-:W1:Y:S04]  /*4ff0*/  LDS.64 R112, [R84+UR29+0x440] ;  /* 0x0004401d54707984 */ /* 0x000e680008000a00 */
[----:B------:R-:W1:Y:S04]  /*5000*/  LDS.64 R110, [R84+UR29+0x540] ;  /* 0x0005401d546e7984 */ /* 0x000e680008000a00 */
[----:B------:R-:W1:Y:S04]  /*5010*/  LDS.64 R6, [R84+UR29+0x760] ;  /* 0x0007601d54067984 */ /* 0x000e680008000a00 */
[----:B------:R-:W1:Y:S01]  /*5020*/  LDS.64 R108, [R84+UR29+0x660] ;  /* 0x0006601d546c7984 */ /* 0x000e620008000a00 */
[----:B------:R-:W-:-:S02]  /*5030*/  ISETP.GE.OR P4, PT, R85, R88, !P0 ;  /* 0x000000585500720c */ /* 0x000fc40004786670 */
[-C--:B------:R-:W-:Y:S02]  /*5040*/  ISETP.GE.OR P2, PT, R85, R88.reuse, !P6 ;  /* 0x000000585500720c */ /* 0x080fe40007746670 */
[CC--:B------:R-:W-:Y:S01]  /*5050*/  ISETP.GE.OR P1, PT, R95.reuse, R88.reuse, !P0 ;  /* 0x000000585f00720c */ /* 0x0c0fe20004726670 */
[-C--:B-1----:R-:W-:Y:S02]  /*5060*/  DMUL R4, R118, R98.reuse ;  /* 0x0000006276047228 */ /* 0x082fe40000000000 */
[-C--:B------:R-:W-:Y:S02]  /*5070*/  DMUL R8, R120, R98.reuse ;  /* 0x0000006278087228 */ /* 0x080fe40000000000 */
[-C--:B------:R-:W-:Y:S01]  /*5080*/  DMUL R114, R114, R98.reuse ;  /* 0x0000006272727228 */ /* 0x080fe20000000000 */
[-C--:B------:R-:W-:Y:S01]  /*5090*/  ISETP.GE.OR P3, PT, R95, R88.reuse, !P6 ;  /* 0x000000585f00720c */ /* 0x080fe20007766670 */
[-C--:B------:R-:W-:Y:S01]  /*50a0*/  DMUL R10, R116, R98.reuse ;  /* 0x00000062740a7228 */ /* 0x080fe20000000000 */
[----:B------:R-:W-:Y:S01]  /*50b0*/  ISETP.GE.OR P0, PT, R93, R88, !P6 ;  /* 0x000000585d00720c */ /* 0x000fe20007706670 */
[----:B------:R-:W-:-:S02]  /*50c0*/  DMUL R112, R112, R98 ;  /* 0x0000006270707228 */ /* 0x000fc40000000000 */
[-C--:B------:R-:W-:Y:S02]  /*50d0*/  DMUL R110, R110, R98.reuse ;  /* 0x000000626e6e7228 */ /* 0x080fe40000000000 */
[-C--:B------:R-:W-:Y:S02]  /*50e0*/  DMUL R6, R6, R98.reuse ;  /* 0x0000006206067228 */ /* 0x080fe40000000000 */
[----:B------:R-:W-:Y:S02]  /*50f0*/  DMUL R108, R108, R98 ;  /* 0x000000626c6c7228 */ /* 0x000fe40000000000 */
[-C--:B--2---:R-:W-:Y:S02]  /*5100*/  DFMA R8, R82, R96.reuse, R8 ;  /* 0x000000605208722b */ /* 0x084fe40000000008 */
[----:B---3--:R-:W-:-:S05]  /*5110*/  DFMA R4, R80, R96, R4 ;  /* 0x000000605004722b */ /* 0x008fca0000000004 */
[----:B------:R-:W-:Y:S01]  /*5120*/  @!P2 ST.E.64 desc[UR34][R100.64], R8 ;  /* 0x000000086400a985 */ /* 0x000fe2000c101b22 */
[----:B----4-:R-:W-:-:S03]  /*5130*/  DFMA R10, R78, R96, R10 ;  /* 0x000000604e0a722b */ /* 0x010fc6000000000a */
[----:B------:R-:W-:Y:S01]  /*5140*/  @!P4 ST.E.64 desc[UR34][R100.64+0x100], R4 ;  /* 0x000100046400c985 */ /* 0x000fe2000c101b22 */
[-C--:B------:R-:W-:Y:S01]  /*5150*/  DFMA R114, R76, R96.reuse, R114 ;  /* 0x000000604c72722b */ /* 0x080fe20000000072 */
[----:B------:R-:W-:Y:S01]  /*5160*/  ISETP.NE.AND P4, PT, R90, RZ, PT ;  /* 0x000000ff5a00720c */ /* 0x000fe20003f85270 */
[----:B------:R-:W-:-:S03]  /*5170*/  DFMA R112, R74, R96, R112 ;  /* 0x000000604a70722b */ /* 0x000fc60000000070 */
[-C--:B------:R-:W-:Y:S02]  /*5180*/  ISETP.GE.OR P2, PT, R93, R88.reuse, !P4 ;  /* 0x000000585d00720c */ /* 0x080fe40006746670 */
[----:B------:R-:W-:Y:S01]  /*5190*/  @!P1 ST.E.64 desc[UR34][R102.64+0x100], R114 ;  /* 0x0001007266009985 */ /* 0x000fe2000c101b22 */
[----:B------:R-:W-:-:S03]  /*51a0*/  ISETP.GE.OR P1, PT, R91, R88, !P4 ;  /* 0x000000585b00720c */ /* 0x000fc60006726670 */
[----:B------:R1:W-:Y:S04]  /*51b0*/  @!P3 ST.E.64 desc[UR34][R102.64], R10 ;  /* 0x0000000a6600b985 */ /* 0x0003e8000c101b22 */
[----:B------:R-:W-:Y:S01]  /*51c0*/  @!P0 ST.E.64 desc[UR34][R106.64], R112 ;  /* 0x000000706a008985 */ /* 0x000fe2000c101b22 */
[----:B------:R-:W-:Y:S01]  /*51d0*/  ISETP.GE.OR P0, PT, R91, R88, !P6 ;  /* 0x000000585b00720c */ /* 0x000fe20007706670 */
[-C--:B------:R-:W-:Y:S02]  /*51e0*/  DFMA R110, R72, R96.reuse, R110 ;  /* 0x00000060486e722b */ /* 0x080fe4000000006e */
[-C--:B------:R-:W-:Y:S02]  /*51f0*/  DFMA R6, R68, R96.reuse, R6 ;  /* 0x000000604406722b */ /* 0x080fe40000000006 */
[----:B------:R-:W-:-:S03]  /*5200*/  DFMA R108, R70, R96, R108 ;  /* 0x00000060466c722b */ /* 0x000fc6000000006c */
[----:B------:R-:W-:Y:S01]  /*5210*/  @!P2 ST.E.64 desc[UR34][R106.64+0x100], R110 ;  /* 0x0001006e6a00a985 */ /* 0x000fe2000c101b22 */
[----:B------:R-:W-:-:S03]  /*5220*/  ISETP.NE.AND P3, PT, R89, RZ, PT ;  /* 0x000000ff5900720c */ /* 0x000fc60003f65270 */
[----:B------:R2:W-:Y:S04]  /*5230*/  @!P1 ST.E.64 desc[UR34][R104.64+0x100], R6 ;  /* 0x0001000668009985 */ /* 0x0005e8000c101b22 */
[----:B------:R-:W-:Y:S01]  /*5240*/  @!P0 ST.E.64 desc[UR34][R104.64], R108 ;  /* 0x0000006c68008985 */ /* 0x000fe2000c101b22 */
[----:B-1----:R-:W-:Y:S01]  /*5250*/  VIADD R11, R85, 0x8 ;  /* 0x00000008550b7836 */ /* 0x002fe20000000000 */
[----:B------:R-:W-:-:S04]  /*5260*/  IADD3 R12, P0, PT, R100, UR4, RZ ;  /* 0x00000004640c7c10 */ /* 0x000fc8000ff1e0ff */
[CC--:B------:R-:W-:Y:S02]  /*5270*/  ISETP.LT.AND P1, PT, R11.reuse, R88.reuse, P5 ;  /* 0x000000580b00720c */ /* 0x0c0fe40002f21270 */
[----:B------:R-:W-:Y:S01]  /*5280*/  ISETP.LT.AND P2, PT, R11, R88, P3 ;  /* 0x000000580b00720c */ /* 0x000fe20001f41270 */
[----:B------:R-:W-:Y:S01]  /*5290*/  VIADD R9, R85, 0x9 ;  /* 0x0000000955097836 */ /* 0x000fe20000000000 */
[----:B------:R-:W-:Y:S02]  /*52a0*/  IADD3.X R13, PT, PT, R101, UR5, RZ, P0, !PT ;  /* 0x00000005650d7c10 */ /* 0x000fe400087fe4ff */
[----:B------:R-:W-:-:S07]  /*52b0*/  IADD3 R14, P0, PT, R102, UR4, RZ ;  /* 0x00000004660e7c10 */ /* 0x000fce000ff1e0ff */
[----:B------:R-:W3:Y:S01]  /*52c0*/  @P1 LDG.E.LTC128B.64 R80, desc[UR34][R12.64+0x100] ;  /* 0x000100220c501981 */ /* 0x000ee2000c1e1b20 */
[----:B------:R-:W-:-:S03]  /*52d0*/  ISETP.LT.AND P1, PT, R9, R88, P5 ;  /* 0x000000580900720c */ /* 0x000fc60002f21270 */
[----:B------:R-:W4:Y:S01]  /*52e0*/  @P2 LDG.E.LTC128B.64 R82, desc[UR34][R12.64] ;  /* 0x000000220c522981 */ /* 0x000f22000c1e1b20 */
[----:B------:R-:W-:Y:S01]  /*52f0*/  ISETP.LT.AND P2, PT, R9, R88, P3 ;  /* 0x000000580900720c */ /* 0x000fe20001f41270 */
[----:B--2---:R-:W-:Y:S01]  /*5300*/  VIADD R7, R85, 0xa ;  /* 0x0000000a55077836 */ /* 0x004fe20000000000 */
[----:B------:R-:W-:Y:S02]  /*5310*/  IADD3.X R15, PT, PT, R103, UR5, RZ, P0, !PT ;  /* 0x00000005670f7c10 */ /* 0x000fe400087fe4ff */
[----:B------:R-:W-:-:S05]  /*5320*/  IADD3 R18, P0, PT, R14, R2, RZ ;  /* 0x000000020e127210 */ /* 0x000fca0007f1e0ff */
[----:B------:R-:W2:Y:S01]  /*5330*/  @P1 LDG.E.LTC128B.64 R76, desc[UR34][R14.64+0x100] ;  /* 0x000100220e4c1981 */ /* 0x000ea2000c1e1b20 */
[----:B------:R-:W-:-:S03]  /*5340*/  ISETP.LT.AND P1, PT, R7, R88, P5 ;  /* 0x000000580700720c */ /* 0x000fc60002f21270 */
[----:B------:R-:W2:Y:S01]  /*5350*/  @P2 LDG.E.LTC128B.64 R78, desc[UR34][R14.64] ;  /* 0x000000220e4e2981 */ /* 0x000ea2000c1e1b20 */
[----:B------:R-:W-:Y:S01]  /*5360*/  ISETP.LT.AND P2, PT, R7, R88, P3 ;  /* 0x000000580700720c */ /* 0x000fe20001f41270 */
[----:B------:R-:W-:Y:S01]  /*5370*/  IMAD.X R19, R15, 0x1, R3, P0 ;  /* 0x000000010f137824 */ /* 0x000fe200000e0603 */
[----:B------:R-:W-:Y:S01]  /*5380*/  IADD3 R16, P0, PT, R18, R2, RZ ;  /* 0x0000000212107210 */ /* 0x000fe20007f1e0ff */
[----:B------:R-:W-:-:S04]  /*5390*/  VIADD R5, R85, 0xb ;  /* 0x0000000b55057836 */ /* 0x000fc80000000000 */
[----:B------:R-:W-:Y:S01]  /*53a0*/  IMAD.X R17, R19, 0x1, R3, P0 ;  /* 0x0000000113117824 */ /* 0x000fe200000e0603 */
[CC--:B------:R-:W-:Y:S01]  /*53b0*/  ISETP.LT.AND P0, PT, R5.reuse, R88.reuse, P5 ;  /* 0x000000580500720c */ /* 0x0c0fe20002f01270 */
[----:B------:R-:W2:Y:S01]  /*53c0*/  @P1 LDG.E.LTC128B.64 R72, desc[UR34][R18.64+0x100] ;  /* 0x0001002212481981 */ /* 0x000ea2000c1e1b20 */
[----:B------:R-:W-:-:S03]  /*53d0*/  ISETP.LT.AND P1, PT, R5, R88, P3 ;  /* 0x000000580500720c */ /* 0x000fc60001f21270 */
[----:B------:R-:W2:Y:S08]  /*53e0*/  @P2 LDG.E.LTC128B.64 R74, desc[UR34][R18.64] ;  /* 0x00000022124a2981 */ /* 0x000eb0000c1e1b20 */
[----:B------:R-:W2:Y:S04]  /*53f0*/  @P0 LDG.E.LTC128B.64 R68, desc[UR34][R16.64+0x100] ;  /* 0x0001002210440981 */ /* 0x000ea8000c1e1b20 */
[----:B------:R-:W2:Y:S01]  /*5400*/  @P1 LDG.E.LTC128B.64 R70, desc[UR34][R16.64] ;  /* 0x0000002210461981 */ /* 0x000ea2000c1e1b20 */
[----:B------:R-:W-:Y:S06]  /*5410*/  BAR.SYNC.DEFER_BLOCKING 0x0 ;  /* 0x0000000000007b1d */ /* 0x000fec0000010000 */
[----:B------:R-:W-:-:S04]  /*5420*/  DEPBAR.LE SB5, 0x8 ;  /* 0x0000d2000000791a */ /* 0x000fc80000000000 */
[----:B------:R-:W-:Y:S04]  /*5430*/  STS.128 [R87], R32 ;  /* 0x0000002057007388 */ /* 0x000fe80000000c00 */
[----:B------:R-:W-:Y:S04]  /*5440*/  STS.128 [R87+0x40], R28 ;  /* 0x0000401c57007388 */ /* 0x000fe80000000c00 */
[----:B------:R-:W-:Y:S04]  /*5450*/  STS.128 [R87+0x80], R24 ;  /* 0x0000801857007388 */ /* 0x000fe80000000c00 */
[----:B------:R-:W-:Y:S01]  /*5460*/  STS.128 [R87+0xc0], R20 ;  /* 0x0000c01457007388 */ /* 0x000fe20000000c00 */
[----:B------:R-:W-:Y:S06]  /*5470*/  BAR.SYNC.DEFER_BLOCKING 0x0 ;  /* 0x0000000000007b1d */ /* 0x000fec0000010000 */
[----:B------:R-:W1:Y:S04]  /*5480*/  LDS.64 R102, [R84+UR29+0x100] ;  /* 0x0001001d54667984 */ /* 0x000e680008000a00 */
[----:B------:R-:W1:Y:S04]  /*5490*/  LDS.64 R104, [R84+UR29] ;  /* 0x0000001d54687984 */ /* 0x000e680008000a00 */
[----:B------:R-:W1:Y:S04]  /*54a0*/  LDS.64 R94, [R84+UR29+0x320] ;  /* 0x0003201d545e7984 */ /* 0x000e680008000a00 */
[----:B------:R-:W1:Y:S04]  /*54b0*/  LDS.64 R100, [R84+UR29+0x220] ;  /* 0x0002201d54647984 */ /* 0x000e680008000a00 */
[----:B------:R-:W1:Y:S04]  /*54c0*/  LDS.64 R90, [R84+UR29+0x540] ;  /* 0x0005401d545a7984 */ /* 0x000e680008000a00 */
[----:B------:R-:W1:Y:S01]  /*54d0*/  LDS.64 R92, [R84+UR29+0x440] ;  /* 0x0004401d545c7984 */ /* 0x000e620008000a00 */
[----:B------:R-:W-:-:S03]  /*54e0*/  ISETP.GE.OR P1, PT, R11, R88, !P4 ;  /* 0x000000580b00720c */ /* 0x000fc60006726670 */
[----:B------:R-:W1:Y:S01]  /*54f0*/  LDS.64 R22, [R84+UR29+0x760] ;  /* 0x0007601d54167984 */ /* 0x000e620008000a00 */
[----:B------:R-:W-:-:S03]  /*5500*/  ISETP.GE.OR P0, PT, R11, R88, !P6 ;  /* 0x000000580b00720c */ /* 0x000fc60007706670 */
[----:B------:R-:W1:Y:S02]  /*5510*/  LDS.64 R24, [R84+UR29+0x660] ;  /* 0x0006601d54187984 */ /* 0x000e640008000a00 */
[-C--:B-1----:R-:W-:Y:S02]  /*5520*/  DMUL R20, R102, R98.reuse ;  /* 0x0000006266147228 */ /* 0x082fe40000000000 */
[-C--:B------:R-:W-:Y:S02]  /*5530*/  DMUL R32, R104, R98.reuse ;  /* 0x0000006268207228 */ /* 0x080fe40000000000 */
[-C--:B------:R-:W-:Y:S02]  /*5540*/  DMUL R94, R94, R98.reuse ;  /* 0x000000625e5e7228 */ /* 0x080fe40000000000 */
[-C--:B------:R-:W-:Y:S02]  /*5550*/  DMUL R100, R100, R98.reuse ;  /* 0x0000006264647228 */ /* 0x080fe40000000000 */
[----:B------:R-:W-:-:S02]  /*5560*/  DMUL R90, R90, R98 ;  /* 0x000000625a5a7228 */ /* 0x000fc40000000000 */
[-C--:B------:R-:W-:Y:S02]  /*5570*/  DMUL R92, R92, R98.reuse ;  /* 0x000000625c5c7228 */ /* 0x080fe40000000000 */
[-C--:B------:R-:W-:Y:S02]  /*5580*/  DMUL R22, R22, R98.reuse ;  /* 0x0000006216167228 */ /* 0x080fe40000000000 */
[----:B------:R-:W-:Y:S02]  /*5590*/  DMUL R24, R24, R98 ;  /* 0x0000006218187228 */ /* 0x000fe40000000000 */
[-C--:B---3--:R-:W-:Y:S02]  /*55a0*/  DFMA R20, R80, R96.reuse, R20 ;  /* 0x000000605014722b */ /* 0x088fe40000000014 */
[----:B----4-:R-:W-:-:S05]  /*55b0*/  DFMA R10, R82, R96, R32 ;  /* 0x00000060520a722b */ /* 0x010fca0000000020 */
[----:B------:R-:W-:Y:S01]  /*55c0*/  @!P1 ST.E.64 desc[UR34][R12.64+0x100], R20 ;  /* 0x000100140c009985 */ /* 0x000fe2000c101b22 */
[----:B------:R-:W-:-:S03]  /*55d0*/  ISETP.GE.OR P1, PT, R9, R88, !P4 ;  /* 0x000000580900720c */ /* 0x000fc60006726670 */
[----:B------:R1:W-:Y:S01]  /*55e0*/  @!P0 ST.E.64 desc[UR34][R12.64], R10 ;  /* 0x0000000a0c008985 */ /* 0x0003e2000c101b22 */
[----:B------:R-:W-:Y:S01]  /*55f0*/  ISETP.GE.OR P0, PT, R9, R88, !P6 ;  /* 0x000000580900720c */ /* 0x000fe20007706670 */
[-C--:B--2---:R-:W-:Y:S02]  /*5600*/  DFMA R94, R76, R96.reuse, R94 ;  /* 0x000000604c5e722b */ /* 0x084fe4000000005e */
[----:B------:R-:W-:-:S06]  /*5610*/  DFMA R100, R78, R96, R100 ;  /* 0x000000604e64722b */ /* 0x000fcc0000000064 */
[----:B------:R-:W-:Y:S01]  /*5620*/  @!P1 ST.E.64 desc[UR34][R14.64+0x100], R94 ;  /* 0x0001005e0e009985 */ /* 0x000fe2000c101b22 */
[----:B------:R-:W-:-:S03]  /*5630*/  ISETP.GE.OR P1, PT, R7, R88, !P4 ;  /* 0x000000580700720c */ /* 0x000fc60006726670 */
[----:B------:R2:W-:Y:S01]  /*5640*/  @!P0 ST.E.64 desc[UR34][R14.64], R100 ;  /* 0x000000640e008985 */ /* 0x0005e2000c101b22 */
[----:B------:R-:W-:Y:S01]  /*5650*/  ISETP.GE.OR P0, PT, R7, R88, !P6 ;  /* 0x000000580700720c */ /* 0x000fe20007706670 */
[-C--:B------:R-:W-:Y:S02]  /*5660*/  DFMA R90, R72, R96.reuse, R90 ;  /* 0x00000060485a722b */ /* 0x080fe4000000005a */
[----:B------:R-:W-:-:S06]  /*5670*/  DFMA R92, R74, R96, R92 ;  /* 0x000000604a5c722b */ /* 0x000fcc000000005c */
[----:B------:R-:W-:Y:S01]  /*5680*/  @!P1 ST.E.64 desc[UR34][R18.64+0x100], R90 ;  /* 0x0001005a12009985 */ /* 0x000fe2000c101b22 */
[----:B------:R-:W-:-:S03]  /*5690*/  ISETP.GE.OR P1, PT, R5, R88, !P4 ;  /* 0x000000580500720c */ /* 0x000fc60006726670 */
[----:B------:R-:W-:Y:S01]  /*56a0*/  @!P0 ST.E.64 desc[UR34][R18.64], R92 ;  /* 0x0000005c12008985 */ /* 0x000fe2000c101b22 */
[----:B------:R-:W-:Y:S01]  /*56b0*/  ISETP.GE.OR P0, PT, R5, R88, !P6 ;  /* 0x000000580500720c */ /* 0x000fe20007706670 */
[-C--:B------:R-:W-:Y:S01]  /*56c0*/  DFMA R22, R68, R96.reuse, R22 ;  /* 0x000000604416722b */ /* 0x080fe20000000016 */
[----:B------:R-:W-:Y:S01]  /*56d0*/  VIADD R5, R85, 0x10 ;  /* 0x0000001055057836 */ /* 0x000fe20000000000 */
[----:B------:R-:W-:-:S04]  /*56e0*/  DFMA R24, R70, R96, R24 ;  /* 0x000000604618722b */ /* 0x000fc80000000018 */
[CC--:B------:R-:W-:Y:S02]  /*56f0*/  ISETP.LT.AND P2, PT, R5.reuse, R88.reuse, P3 ;  /* 0x000000580500720c */ /* 0x0c0fe40001f41270 */
[----:B------:R-:W-:Y:S01]  /*5700*/  @!P1 ST.E.64 desc[UR34][R16.64+0x100], R22 ;  /* 0x0001001610009985 */ /* 0x000fe2000c101b22 */
[----:B------:R-:W-:-:S03]  /*5710*/  ISETP.LT.AND P1, PT, R5, R88, P5 ;  /* 0x000000580500720c */ /* 0x000fc60002f21270 */
[----:B------:R3:W-:Y:S01]  /*5720*/  @!P0 ST.E.64 desc[UR34][R16.64], R24 ;  /* 0x0000001810008985 */ /* 0x0007e2000c101b22 */
[----:B-1----:R-:W-:Y:S01]  /*5730*/  IADD3 R12, P0, PT, R12, UR4, RZ ;  /* 0x000000040c0c7c10 */ /* 0x002fe2000ff1e0ff */
[----:B------:R-:W-:-:S03]  /*5740*/  VIADD R7, R85, 0x11 ;  /* 0x0000001155077836 */ /* 0x000fc60000000000 */
[----:B------:R-:W-:-:S05]  /*5750*/  IADD3.X R13, PT, PT, R13, UR5, RZ, P0, !PT ;  /* 0x000000050d0d7c10 */ /* 0x000fca00087fe4ff */
[----:B------:R-:W4:Y:S01]  /*5760*/  @P2 LDG.E.LTC128B.64 R82, desc[UR34][R12.64] ;  /* 0x000000220c522981 */ /* 0x000f22000c1e1b20 */
[----:B------:R-:W-:-:S03]  /*5770*/  ISETP.LT.AND P2, PT, R7, R88, P3 ;  /* 0x000000580700720c */ /* 0x000fc60001f41270 */
[----:B------:R-:W4:Y:S01]  /*5780*/  @P1 LDG.E.LTC128B.64 R80, desc[UR34][R12.64+0x100] ;  /* 0x000100220c501981 */ /* 0x000f22000c1e1b20 */
[----:B------:R-:W-:Y:S02]  /*5790*/  ISETP.LT.AND P1, PT, R7, R88, P5 ;  /* 0x000000580700720c */ /* 0x000fe40002f21270 */
[----:B--2---:R-:W-:Y:S01]  /*57a0*/  IADD3 R14, P0, PT, R14, UR4, RZ ;  /* 0x000000040e0e7c10 */ /* 0x004fe2000ff1e0ff */
[----:B------:R-:W-:-:S03]  /*57b0*/  VIADD R9, R85, 0x12 ;  /* 0x0000001255097836 */ /* 0x000fc60000000000 */
[----:B------:R-:W-:-:S05]  /*57c0*/  IADD3.X R15, PT, PT, R15, UR5, RZ, P0, !PT ;  /* 0x000000050f0f7c10 */ /* 0x000fca00087fe4ff */
[----:B------:R-:W2:Y:S01]  /*57d0*/  @P2 LDG.E.LTC128B.64 R78, desc[UR34][R14.64] ;  /* 0x000000220e4e2981 */ /* 0x000ea2000c1e1b20 */
[----:B------:R-:W-:-:S03]  /*57e0*/  ISETP.LT.AND P2, PT, R9, R88, P3 ;  /* 0x000000580900720c */ /* 0x000fc60001f41270 */
[----:B------:R-:W2:Y:S01]  /*57f0*/  @P1 LDG.E.LTC128B.64 R76, desc[UR34][R14.64+0x100] ;  /* 0x000100220e4c1981 */ /* 0x000ea2000c1e1b20 */
[----:B------:R-:W-:Y:S02]  /*5800*/  ISETP.LT.AND P1, PT, R9, R88, P5 ;  /* 0x000000580900720c */ /* 0x000fe40002f21270 */
[----:B---3--:R-:W-:Y:S01]  /*5810*/  IADD3 R16, P0, PT, R14, R2, RZ ;  /* 0x000000020e107210 */ /* 0x008fe20007f1e0ff */
[----:B------:R-:W-:-:S04]  /*5820*/  VIADD R11, R85, 0x13 ;  /* 0x00000013550b7836 */ /* 0x000fc80000000000 */
[----:B------:R-:W-:Y:S01]  /*5830*/  IMAD.X R17, R15, 0x1, R3, P0 ;  /* 0x000000010f117824 */ /* 0x000fe200000e0603 */
[----:B------:R-:W-:-:S04]  /*5840*/  IADD3 R18, P0, PT, R16, R2, RZ ;  /* 0x0000000210127210 */ /* 0x000fc80007f1e0ff */
[----:B------:R-:W3:Y:S04]  /*5850*/  @P2 LDG.E.LTC128B.64 R74, desc[UR34][R16.64] ;  /* 0x00000022104a2981 */ /* 0x000ee8000c1e1b20 */
[----:B------:R-:W3:Y:S01]  /*5860*/  @P1 LDG.E.LTC128B.64 R72, desc[UR34][R16.64+0x100] ;  /* 0x0001002210481981 */ /* 0x000ee2000c1e1b20 */
[-C--:B------:R-:W-:Y:S01]  /*5870*/  ISETP.LT.AND P1, PT, R11, R88.reuse, P3 ;  /* 0x000000580b00720c */ /* 0x080fe20001f21270 */
[----:B------:R-:W-:Y:S01]  /*5880*/  IMAD.X R19, R17, 0x1, R3, P0 ;  /* 0x0000000111137824 */ /* 0x000fe200000e0603 */
[----:B------:R-:W-:-:S11]  /*5890*/  ISETP.LT.AND P0, PT, R11, R88, P5 ;  /* 0x000000580b00720c */ /* 0x000fd60002f01270 */
[----:B------:R-:W3:Y:S04]  /*58a0*/  @P1 LDG.E.LTC128B.64 R70, desc[UR34][R18.64] ;  /* 0x0000002212461981 */ /* 0x000ee8000c1e1b20 */
[----:B------:R-:W3:Y:S01]  /*58b0*/  @P0 LDG.E.LTC128B.64 R68, desc[UR34][R18.64+0x100] ;  /* 0x0001002212440981 */ /* 0x000ee2000c1e1b20 */
[----:B------:R-:W-:Y:S06]  /*58c0*/  BAR.SYNC.DEFER_BLOCKING 0x0 ;  /* 0x0000000000007b1d */ /* 0x000fec0000010000 */
[----:B------:R-:W-:-:S04]  /*58d0*/  DEPBAR.LE SB5, 0x5 ;  /* 0x0000d1400000791a */ /* 0x000fc80000000000 */
[----:B------:R-:W-:Y:S04]  /*58e0*/  STS.128 [R87], R36 ;  /* 0x0000002457007388 */ /* 0x000fe80000000c00 */
[----:B------:R-:W-:Y:S04]  /*58f0*/  STS.128 [R87+0x40], R40 ;  /* 0x0000402857007388 */ /* 0x000fe80000000c00 */
[----:B------:R-:W-:Y:S01]  /*5900*/  STS.128 [R87+0x80], R44 ;  /* 0x0000802c57007388 */ /* 0x000fe20000000c00 */
[----:B------:R-:W-:-:S04]  /*5910*/  DEPBAR.LE SB5, 0x4 ;  /* 0x0000d1000000791a */ /* 0x000fc80000000000 */
[----:B------:R-:W-:Y:S01]  /*5920*/  STS.128 [R87+0xc0], R48 ;  /* 0x0000c03057007388 */ /* 0x000fe20000000c00 */
[----:B------:R-:W-:Y:S06]  /*5930*/  BAR.SYNC.DEFER_BLOCKING 0x0 ;  /* 0x0000000000007b1d */ /* 0x000fec0000010000 */
[----:B------:R-:W1:Y:S04]  /*5940*/  LDS.64 R32, [R84+UR29] ;  /* 0x0000001d54207984 */ /* 0x000e680008000a00 */
[----:B------:R-:W1:Y:S04]  /*5950*/  LDS.64 R20, [R84+UR29+0x100] ;  /* 0x0001001d54147984 */ /* 0x000e680008000a00 */
        /* <DEDUP_REMOVED lines=15> */
[----:B------:R-:W-:Y:S01]  /*5a50*/  DMUL R34, R34, R98 ;  /* 0x0000006222227228 */ /* 0x000fe20000000000 */
[----:B------:R-:W-:Y:S01]  /*5a60*/  VIADD R5, R85, 0x18 ;  /* 0x0000001855057836 */ /* 0x000fe20000000000 */
[-C--:B----4-:R-:W-:Y:S02]  /*5a70*/  DFMA R32, R82, R96.reuse, R32 ;  /* 0x000000605220722b */ /* 0x090fe40000000020 */
[----:B------:R-:W-:-:S05]  /*5a80*/  DFMA R20, R80, R96, R20 ;  /* 0x000000605014722b */ /* 0x000fca0000000014 */
        /* <DEDUP_REMOVED lines=10> */
[-C--:B---3--:R-:W-:Y:S02]  /*5b30*/  DFMA R26, R74, R96.reuse, R26 ;  /* 0x000000604a1a722b */ /* 0x088fe4000000001a */
[----:B------:R-:W-:-:S06]  /*5b40*/  DFMA R24, R72, R96, R24 ;  /* 0x000000604818722b */ /* 0x000fcc0000000018 */
[----:B------:R-:W-:Y:S01]  /*5b50*/  @!P0 ST.E.64 desc[UR34][R16.64], R26 ;  /* 0x0000001a10008985 */ /* 0x000fe2000c101b22 */
[----:B------:R-:W-:-:S03]  /*5b60*/  ISETP.GE.OR P0, PT, R11, R88, !P6 ;  /* 0x000000580b00720c */ /* 0x000fc60007706670 */
[----:B------:R-:W-:Y:S01]  /*5b70*/  @!P1 ST.E.64 desc[UR34][R16.64+0x100], R24 ;  /* 0x0001001810009985 */ /* 0x000fe2000c101b22 */
[----:B------:R-:W-:Y:S01]  /*5b80*/  ISETP.GE.OR P1, PT, R11, R88, !P4 ;  /* 0x000000580b00720c */ /* 0x000fe20006726670 */
[-C--:B------:R-:W-:Y:S02]  /*5b90*/  DFMA R22, R70, R96.reuse, R22 ;  /* 0x000000604616722b */ /* 0x080fe40000000016 */
[----:B------:R-:W-:-:S06]  /*5ba0*/  DFMA R34, R68, R96, R34 ;  /* 0x000000604422722b */ /* 0x000fcc0000000022 */
[----:B------:R-:W-:Y:S01]  /*5bb0*/  @!P0 ST.E.64 desc[UR34][R18.64], R22 ;  /* 0x0000001612008985 */ /* 0x000fe2000c101b22 */
[----:B------:R-:W-:Y:S02]  /*5bc0*/  IADD3 R8, P0, PT, R12, UR4, RZ ;  /* 0x000000040c087c10 */ /* 0x000fe4000ff1e0ff */
[----:B-1----:R-:W-:Y:S01]  /*5bd0*/  IADD3 R12, P2, PT, R14, UR4, RZ ;  /* 0x000000040e0c7c10 */ /* 0x002fe2000ff5e0ff */
[----:B------:R-:W-:Y:S01]  /*5be0*/  @!P1 ST.E.64 desc[UR34][R18.64+0x100], R34 ;  /* 0x0001002212009985 */ /* 0x000fe2000c101b22 */
[----:B------:R-:W-:Y:S02]  /*5bf0*/  IADD3.X R9, PT, PT, R13, UR5, RZ, P0, !PT ;  /* 0x000000050d097c10 */ /* 0x000fe400087fe4ff */
[-C--:B------:R-:W-:Y:S02]  /*5c00*/  IADD3 R10, P1, PT, R12, R2.reuse, RZ ;  /* 0x000000020c0a7210 */ /* 0x080fe40007f3e0ff */
[----:B------:R-:W-:Y:S01]  /*5c10*/  IADD3.X R13, PT, PT, R15, UR5, RZ, P2, !PT ;  /* 0x000000050f0d7c10 */ /* 0x000fe200097fe4ff */
[----:B------:R-:W-:Y:S01]  /*5c20*/  VIADD R7, R85, 0x19 ;  /* 0x0000001955077836 */ /* 0x000fe20000000000 */
[----:B--2---:R-:W-:-:S03]  /*5c30*/  IADD3 R14, P0, PT, R10, R2, RZ ;  /* 0x000000020a0e7210 */ /* 0x004fc60007f1e0ff */
[----:B------:R-:W-:Y:S01]  /*5c40*/  IMAD.X R11, R13, 0x1, R3, P1 ;  /* 0x000000010d0b7824 */ /* 0x000fe200008e0603 */
[----:B------:R-:W-:-:S03]  /*5c50*/  ISETP.LT.AND P1, PT, R5, R88, P3 ;  /* 0x000000580500720c */ /* 0x000fc60001f21270 */
[----:B------:R-:W-:Y:S01]  /*5c60*/  IMAD.X R15, R11, 0x1, R3, P0 ;  /* 0x000000010b0f7824 */ /* 0x000fe200000e0603 */
[----:B------:R-:W-:Y:S01]  /*5c70*/  ISETP.LT.AND P0, PT, R7, R88, P3 ;  /* 0x000000580700720c */ /* 0x000fe20001f01270 */
[----:B------:R-:W-:-:S08]  /*5c80*/  VIADD R3, R85, 0x1a ;  /* 0x0000001a55037836 */ /* 0x000fd00000000000 */
[----:B------:R-:W2:Y:S01]  /*5c90*/  @P1 LDG.E.LTC128B.64 R82, desc[UR34][R8.64] ;  /* 0x0000002208521981 */ /* 0x000ea2000c1e1b20 */
[----:B------:R-:W-:-:S03]  /*5ca0*/  ISETP.LT.AND P1, PT, R3, R88, P3 ;  /* 0x000000580300720c */ /* 0x000fc60001f21270 */
[----:B------:R-:W3:Y:S01]  /*5cb0*/  @P0 LDG.E.LTC128B.64 R78, desc[UR34][R12.64] ;  /* 0x000000220c4e0981 */ /* 0x000ee2000c1e1b20 */
[-C--:B------:R-:W-:Y:S01]  /*5cc0*/  ISETP.LT.AND P0, PT, R5, R88.reuse, P5 ;  /* 0x000000580500720c */ /* 0x080fe20002f01270 */
[----:B------:R-:W-:Y:S01]  /*5cd0*/  VIADD R85, R85, 0x1b ;  /* 0x0000001b55557836 */ /* 0x000fe20000000000 */
[----:B------:R-:W-:-:S07]  /*5ce0*/  ISETP.LT.AND P2, PT, R7, R88, P5 ;  /* 0x000000580700720c */ /* 0x000fce0002f41270 */
[----:B------:R-:W4:Y:S01]  /*5cf0*/  @P1 LDG.E.LTC128B.64 R74, desc[UR34][R10.64] ;  /* 0x000000220a4a1981 */ /* 0x000f22000c1e1b20 */
[----:B------:R-:W-:-:S03]  /*5d00*/  ISETP.LT.AND P1, PT, R3, R88, P5 ;  /* 0x000000580300720c */ /* 0x000fc60002f21270 */
[----:B------:R-:W3:Y:S01]  /*5d10*/  @P0 LDG.E.LTC128B.64 R80, desc[UR34][R8.64+0x100] ;  /* 0x0001002208500981 */ /* 0x000ee2000c1e1b20 */
[----:B------:R-:W-:-:S03]  /*5d20*/  ISETP.LT.AND P0, PT, R85, R88, P3 ;  /* 0x000000585500720c */ /* 0x000fc60001f01270 */
[----:B------:R-:W4:Y:S06]  /*5d30*/  @P2 LDG.E.LTC128B.64 R76, desc[UR34][R12.64+0x100] ;  /* 0x000100220c4c2981 */ /* 0x000f2c000c1e1b20 */
[----:B------:R-:W4:Y:S04]  /*5d40*/  @P1 LDG.E.LTC128B.64 R72, desc[UR34][R10.64+0x100] ;  /* 0x000100220a481981 */ /* 0x000f28000c1e1b20 */
[----:B------:R-:W4:Y:S01]  /*5d50*/  @P0 LDG.E.LTC128B.64 R70, desc[UR34][R14.64] ;  /* 0x000000220e460981 */ /* 0x000f22000c1e1b20 */
[----:B------:R-:W-:-:S13]  /*5d60*/  ISETP.LT.AND P0, PT, R85, R88, P5 ;  /* 0x000000585500720c */ /* 0x000fda0002f01270 */
[----:B------:R-:W4:Y:S01]  /*5d70*/  @P0 LDG.E.LTC128B.64 R68, desc[UR34][R14.64+0x100] ;  /* 0x000100220e440981 */ /* 0x000f22000c1e1b20 */
[----:B------:R-:W-:Y:S06]  /*5d80*/  BAR.SYNC.DEFER_BLOCKING 0x0 ;  /* 0x0000000000007b1d */ /* 0x000fec0000010000 */
[----:B-----5:R-:W-:Y:S04]  /*5d90*/  STS.128 [R87], R64 ;  /* 0x0000004057007388 */ /* 0x020fe80000000c00 */
[----:B------:R-:W-:Y:S04]  /*5da0*/  STS.128 [R87+0x40], R60 ;  /* 0x0000403c57007388 */ /* 0x000fe80000000c00 */
[----:B------:R-:W-:Y:S04]  /*5db0*/  STS.128 [R87+0x80], R56 ;  /* 0x0000803857007388 */ /* 0x000fe80000000c00 */
[----:B------:R-:W-:Y:S01]  /*5dc0*/  STS.128 [R87+0xc0], R52 ;  /* 0x0000c03457007388 */ /* 0x000fe20000000c00 */
[----:B------:R-:W-:Y:S06]  /*5dd0*/  BAR.SYNC.DEFER_BLOCKING 0x0 ;  /* 0x0000000000007b1d */ /* 0x000fec0000010000 */
[----:B------:R-:W1:Y:S04]  /*5de0*/  LDS.64 R18, [R84+UR29] ;  /* 0x0000001d54127984 */ /* 0x000e680008000a00 */
[----:B------:R-:W1:Y:S04]  /*5df0*/  LDS.64 R16, [R84+UR29+0x100] ;  /* 0x0001001d54107984 */ /* 0x000e680008000a00 */
[----:B------:R-:W1:Y:S04]  /*5e00*/  LDS.64 R28, [R84+UR29+0x220] ;  /* 0x0002201d541c7984 */ /* 0x000e680008000a00 */
[----:B------:R-:W1:Y:S04]  /*5e10*/  LDS.64 R26, [R84+UR29+0x320] ;  /* 0x0003201d541a7984 */ /* 0x000e680008000a00 */
[----:B------:R-:W1:Y:S04]  /*5e20*/  LDS.64 R24, [R84+UR29+0x440] ;  /* 0x0004401d54187984 */ /* 0x000e680008000a00 */
[----:B------:R-:W1:Y:S04]  /*5e30*/  LDS.64 R22, [R84+UR29+0x540] ;  /* 0x0005401d54167984 */ /* 0x000e680008000a00 */
[----:B------:R-:W1:Y:S01]  /*5e40*/  LDS.64 R20, [R84+UR29+0x660] ;  /* 0x0006601d54147984 */ /* 0x000e620008000a00 */
[----:B------:R-:W-:-:S03]  /*5e50*/  P2R R4, PR, RZ, 0x10 ;  /* 0x00000010ff047803 */ /* 0x000fc60000000000 */
[----:B------:R-:W1:Y:S01]  /*5e60*/  LDS.64 R30, [R84+UR29+0x760] ;  /* 0x0007601d541e7984 */ /* 0x000e620008000a00 */
[----:B------:R-:W-:Y:S02]  /*5e70*/  ISETP.NE.AND P5, PT, R4, RZ, PT ;  /* 0x000000ff0400720c */ /* 0x000fe40003fa5270 */
[CC--:B------:R-:W-:Y:S02]  /*5e80*/  ISETP.GE.OR P1, PT, R5.reuse, R88.reuse, !P6 ;  /* 0x000000580500720c */ /* 0x0c0fe40007726670 */
[-C--:B------:R-:W-:Y:S01]  /*5e90*/  ISETP.GE.OR P0, PT, R5, R88.reuse, !P5 ;  /* 0x000000580500720c */ /* 0x080fe20006f06670 */
[-C--:B-1----:R-:W-:Y:S02]  /*5ea0*/  DMUL R18, R18, R98.reuse ;  /* 0x0000006212127228 */ /* 0x082fe40000000000 */
[-C--:B------:R-:W-:Y:S01]  /*5eb0*/  DMUL R16, R16, R98.reuse ;  /* 0x0000006210107228 */ /* 0x080fe20000000000 */
[CC--:B------:R-:W-:Y:S01]  /*5ec0*/  ISETP.GE.OR P4, PT, R7.reuse, R88.reuse, !P6 ;  /* 0x000000580700720c */ /* 0x0c0fe20007786670 */
        /* <DEDUP_REMOVED lines=8> */
[----:B--2---:R-:W-:-:S07]  /*5f50*/  DFMA R18, R82, R96, R18 ;  /* 0x000000605212722b */ /* 0x004fce0000000012 */
[----:B------:R1:W-:Y:S01]  /*5f60*/  @!P1 ST.E.64 desc[UR34][R8.64], R18 ;  /* 0x0000001208009985 */ /* 0x0003e2000c101b22 */
[----:B------:R-:W-:Y:S01]  /*5f70*/  ISETP.GE.OR P1, PT, R3, R88, !P5 ;  /* 0x000000580300720c */ /* 0x000fe20006f26670 */
[-C--:B---3--:R-:W-:Y:S02]  /*5f80*/  DFMA R16, R80, R96.reuse, R16 ;  /* 0x000000605010722b */ /* 0x088fe40000000010 */
[----:B------:R-:W-:-:S05]  /*5f90*/  DFMA R28, R78, R96, R28 ;  /* 0x000000604e1c722b */ /* 0x000fca000000001c */
[----:B------:R1:W-:Y:S01]  /*5fa0*/  @!P0 ST.E.64 desc[UR34][R8.64+0x100], R16 ;  /* 0x0001001008008985 */ /* 0x0003e2000c101b22 */
[CC--:B------:R-:W-:Y:S01]  /*5fb0*/  ISETP.GE.OR P0, PT, R85.reuse, R88.reuse, !P6 ;  /* 0x000000585500720c */ /* 0x0c0fe20007706670 */
[-C--:B----4-:R-:W-:Y:S02]  /*5fc0*/  DFMA R26, R76, R96.reuse, R26 ;  /* 0x000000604c1a722b */ /* 0x090fe4000000001a */
[-C--:B------:R-:W-:Y:S02]  /*5fd0*/  DFMA R24, R74, R96.reuse, R24 ;  /* 0x000000604a18722b */ /* 0x080fe40000000018 */
[-C--:B------:R-:W-:Y:S02]  /*5fe0*/  DFMA R22, R72, R96.reuse, R22 ;  /* 0x000000604816722b */ /* 0x080fe40000000016 */
[-C--:B------:R-:W-:Y:S01]  /*5ff0*/  DFMA R20, R70, R96.reuse, R20 ;  /* 0x000000604614722b */ /* 0x080fe20000000014 */
[----:B------:R1:W-:Y:S04]  /*6000*/  @!P4 ST.E.64 desc[UR34][R12.64], R28 ;  /* 0x0000001c0c00c985 */ /* 0x0003e8000c101b22 */
[----:B------:R1:W-:Y:S04]  /*6010*/  @!P3 ST.E.64 desc[UR34][R12.64+0x100], R26 ;  /* 0x0001001a0c00b985 */ /* 0x0003e8000c101b22 */
[----:B------:R1:W-:Y:S04]  /*6020*/  @!P2 ST.E.64 desc[UR34][R10.64], R24 ;  /* 0x000000180a00a985 */ /* 0x0003e8000c101b22 */
[----:B------:R1:W-:Y:S04]  /*6030*/  @!P1 ST.E.64 desc[UR34][R10.64+0x100], R22 ;  /* 0x000100160a009985 */ /* 0x0003e8000c101b22 */
[----:B------:R1:W-:Y:S01]  /*6040*/  @!P0 ST.E.64 desc[UR34][R14.64], R20 ;  /* 0x000000140e008985 */ /* 0x0003e2000c101b22 */
[----:B------:R-:W-:Y:S01]  /*6050*/  ISETP.GE.OR P0, PT, R85, R88, !P5 ;  /* 0x000000585500720c */ /* 0x000fe20006f06670 */
[----:B------:R-:W-:-:S12]  /*6060*/  DFMA R30, R68, R96, R30 ;  /* 0x00000060441e722b */ /* 0x000fd8000000001e */
[----:B------:R-:W-:Y:S05]  /*6070*/  @P0 BRA `(.L_x_18) ;  /* 0x0000000c006c0947 */ /* 0x000fea0003800000 */
[----:B------:R3:W-:Y:S01]  /*6080*/  ST.E.64 desc[UR34][R14.64+0x100], R30 ;  /* 0x0001001e0e007985 */ /* 0x0007e2000c101b22 */
[----:B------:R-:W-:Y:S05]  /*6090*/  BRA `(.L_x_18) ;  /* 0x0000000c00647947 */ /* 0x000fea0003800000 */
.L_x_17:
[----:B------:R-:W-:Y:S05]  /*60a0*/  WARPSYNC.ALL ;  /* 0x0000000000007948 */ /* 0x000fea0003800000 */
[----:B------:R-:W-:Y:S01]  /*60b0*/  BAR.SYNC.DEFER_BLOCKING 0x0 ;  /* 0x0000000000007b1d */ /* 0x000fe20000010000 */
[----:B------:R-:W-:Y:S01]  /*60c0*/  LOP3.LUT P0, R89, R89, 0xff, RZ, 0xc0, !PT ;  /* 0x000000ff59597812 */ /* 0x000fe2000780c0ff */
[----:B------:R-:W-:Y:S01]  /*60d0*/  VIADD R2, R85, 0x1 ;  /* 0x0000000155027836 */ /* 0x000fe20000000000 */
[----:B------:R-:W-:Y:S02]  /*60e0*/  LOP3.LUT P1, R90, R90, 0xff, RZ, 0xc0, !PT ;  /* 0x000000ff5a5a7812 */ /* 0x000fe4000782c0ff */
[----:B------:R-:W-:Y:S01]  /*60f0*/  ISETP.NE.AND P5, PT, R89, RZ, PT ;  /* 0x000000ff5900720c */ /* 0x000fe20003fa5270 */
[----:B------:R-:W2:Y:S01]  /*6100*/  LDCU UR10, c[0x0][0x380] ;  /* 0x00007000ff0a77ac */ /* 0x000ea20008000800 */
[----:B------:R-:W-:Y:S01]  /*6110*/  ISETP.NE.AND P6, PT, R90, RZ, PT ;  /* 0x000000ff5a00720c */ /* 0x000fe20003fc5270 */
[----:B------:R-:W3:Y:S01]  /*6120*/  LDCU.64 UR6, c[0x0][0x3f8] ;  /* 0x00007f00ff0677ac */ /* 0x000ee20008000a00 */
[----:B------:R-:W4:Y:S01]  /*6130*/  LDCU.64 UR4, c[0x0][0x410] ;  /* 0x00008200ff0477ac */ /* 0x000f220008000a00 */
[----:B------:R-:W-:-:S04]  /*6140*/  DEPBAR.LE SB5, 0xf ;  /* 0x0000d3c00000791a */ /* 0x000fc80000000000 */
[----:B------:R-:W-:Y:S01]  /*6150*/  STS.128 [R87], R4 ;  /* 0x0000000457007388 */ /* 0x000fe20000000c00 */
[C---:B--2---:R-:W-:Y:S02]  /*6160*/  ISETP.GE.OR P0, PT, R85.reuse, UR10, !P0 ;  /* 0x0000000a55007c0c */ /* 0x044fe4000c706670 */
[----:B------:R-:W-:Y:S01]  /*6170*/  ISETP.GE.OR P1, PT, R85, UR10, !P1 ;  /* 0x0000000a55007c0c */ /* 0x000fe2000cf26670 */
[----:B------:R-:W-:-:S04]  /*6180*/  DEPBAR.LE SB5, 0xe ;  /* 0x0000d3800000791a */ /* 0x000fc80000000000 */
[----:B------:R-:W-:Y:S01]  /*6190*/  STS.128 [R87+0x40], R8 ;  /* 0x0000400857007388 */ /* 0x000fe20000000c00 */
[C---:B------:R-:W-:Y:S02]  /*61a0*/  ISETP.GE.OR P3, PT, R2.reuse, UR10, !P5 ;  /* 0x0000000a02007c0c */ /* 0x040fe4000ef66670 */
[----:B------:R-:W-:Y:S01]  /*61b0*/  ISETP.GE.OR P2, PT, R2, UR10, !P6 ;  /* 0x0000000a02007c0c */ /* 0x000fe2000f746670 */
[----:B------:R-:W-:-:S04]  /*61c0*/  DEPBAR.LE SB5, 0xc ;  /* 0x0000d3000000791a */ /* 0x000fc80000000000 */
[----:B------:R-:W-:Y:S01]  /*61d0*/  STS.128 [R87+0x80], R12 ;  /* 0x0000800c57007388 */ /* 0x000fe20000000c00 */
[----:B------:R-:W-:-:S03]  /*61e0*/  VIADD R2, R85, 0x2 ;  /* 0x0000000255027836 */ /* 0x000fc60000000000 */
[----:B------:R-:W-:Y:S01]  /*61f0*/  STS.128 [R87+0xc0], R16 ;  /* 0x0000c01057007388 */ /* 0x000fe20000000c00 */
[----:B------:R-:W-:Y:S01]  /*6200*/  BAR.SYNC.DEFER_BLOCKING 0x0 ;  /* 0x0000000000007b1d */ /* 0x000fe20000010000 */
[----:B------:R-:W-:-:S05]  /*6210*/  ISETP.GE.OR P4, PT, R2, UR10, !P5 ;  /* 0x0000000a02007c0c */ /* 0x000fca000ef86670 */
[----:B------:R-:W2:Y:S04]  /*6220*/  @!P0 LDS.64 R74, [R84+UR29] ;  /* 0x0000001d544a8984 */ /* 0x000ea80008000a00 */
[----:B------:R-:W3:Y:S04]  /*6230*/  LDS.64 R76, [R84+UR29+0x100] ;  /* 0x0001001d544c7984 */ /* 0x000ee80008000a00 */
[----:B------:R-:W4:Y:S04]  /*6240*/  LDS.64 R72, [R84+UR29+0x220] ;  /* 0x0002201d54487984 */ /* 0x000f280008000a00 */
[----:B-1----:R-:W1:Y:S04]  /*6250*/  LDS.64 R70, [R84+UR29+0x320] ;  /* 0x0003201d54467984 */ /* 0x002e680008000a00 */
[----:B------:R-:W-:Y:S04]  /*6260*/  LDS.64 R4, [R84+UR29+0x540] ;  /* 0x0005401d54047984 */ /* 0x000fe80008000a00 */
[----:B------:R-:W1:Y:S04]  /*6270*/  LDS.64 R68, [R84+UR29+0x440] ;  /* 0x0004401d54447984 */ /* 0x000e680008000a00 */
[----:B------:R-:W1:Y:S04]  /*6280*/  LDS.64 R8, [R84+UR29+0x660] ;  /* 0x0006601d54087984 */ /* 0x000e680008000a00 */
[----:B------:R-:W1:Y:S01]  /*6290*/  LDS.64 R6, [R84+UR29+0x760] ;  /* 0x0007601d54067984 */ /* 0x000e620008000a00 */
[----:B--2---:R-:W-:-:S02]  /*62a0*/  @!P0 DMUL R74, R74, R98 ;  /* 0x000000624a4a8228 */ /* 0x004fc40000000000 */
[----:B---3--:R-:W-:-:S05]  /*62b0*/  @!P1 DMUL R76, R76, R98 ;  /* 0x000000624c4c9228 */ /* 0x008fca0000000000 */
[----:B------:R-:W-:Y:S01]  /*62c0*/  @!P0 ST.E.64 desc[UR34][R100.64], R74 ;  /* 0x0000004a64008985 */ /* 0x000fe2000c101b22 */
[----:B------:R-:W-:Y:S01]  /*62d0*/  IADD3 R10, P0, PT, R100, UR6, RZ ;  /* 0x00000006640a7c10 */ /* 0x000fe2000ff1e0ff */
[-C--:B----4-:R-:W-:Y:S02]  /*62e0*/  @!P3 DMUL R72, R72, R98.reuse ;  /* 0x000000624848b228 */ /* 0x090fe40000000000 */
[----:B------:R-:W-:Y:S01]  /*62f0*/  @!P1 ST.E.64 desc[UR34][R100.64+0x100], R76 ;  /* 0x0001004c64009985 */ /* 0x000fe2000c101b22 */
[-C--:B-1----:R-:W-:Y:S01]  /*6300*/  @!P2 DMUL R70, R70, R98.reuse ;  /* 0x000000624646a228 */ /* 0x082fe20000000000 */
[----:B------:R-:W-:Y:S02]  /*6310*/  IADD3.X R11, PT, PT, R101, UR7, RZ, P0, !PT ;  /* 0x00000007650b7c10 */ /* 0x000fe400087fe4ff */
[----:B------:R-:W-:Y:S01]  /*6320*/  ISETP.GE.OR P1, PT, R2, UR10, !P6 ;  /* 0x0000000a02007c0c */ /* 0x000fe2000f726670 */
[----:B------:R-:W-:Y:S01]  /*6330*/  VIADD R2, R85, 0x3 ;  /* 0x0000000355027836 */ /* 0x000fe20000000000 */
[----:B------:R-:W-:Y:S01]  /*6340*/  IADD3 R12, P0, PT, R10, UR6, RZ ;  /* 0x000000060a0c7c10 */ /* 0x000fe2000ff1e0ff */
[----:B------:R-:W-:Y:S01]  /*6350*/  @!P3 ST.E.64 desc[UR34][R10.64], R72 ;  /* 0x000000480a00b985 */ /* 0x000fe2000c101b22 */
[----:B------:R-:W-:-:S02]  /*6360*/  @!P4 DMUL R68, R68, R98 ;  /* 0x000000624444c228 */ /* 0x000fc40000000000 */
[C---:B------:R-:W-:Y:S01]  /*6370*/  ISETP.GE.OR P3, PT, R2.reuse, UR10, !P5 ;  /* 0x0000000a02007c0c */ /* 0x040fe2000ef66670 */
[----:B------:R-:W-:Y:S01]  /*6380*/  @!P2 ST.E.64 desc[UR34][R10.64+0x100], R70 ;  /* 0x000100460a00a985 */ /* 0x000fe2000c101b22 */
[----:B------:R-:W-:Y:S01]  /*6390*/  ISETP.GE.OR P2, PT, R2, UR10, !P6 ;  /* 0x0000000a02007c0c */ /* 0x000fe2000f746670 */
[----:B------:R-:W-:Y:S01]  /*63a0*/  VIADD R2, R85, 0x8 ;  /* 0x0000000855027836 */ /* 0x000fe20000000000 */
[----:B------:R-:W-:-:S03]  /*63b0*/  IADD3.X R13, PT, PT, R11, UR7, RZ, P0, !PT ;  /* 0x000000070b0d7c10 */ /* 0x000fc600087fe4ff */
[-C--:B------:R-:W-:Y:S01]  /*63c0*/  @!P1 DMUL R14, R4, R98.reuse ;  /* 0x00000062040e9228 */ /* 0x080fe20000000000 */
[----:B------:R-:W-:Y:S01]  /*63d0*/  IADD3 R4, P0, PT, R12, UR6, RZ ;  /* 0x000000060c047c10 */ /* 0x000fe2000ff1e0ff */
[----:B------:R-:W-:Y:S04]  /*63e0*/  @!P4 ST.E.64 desc[UR34][R12.64], R68 ;  /* 0x000000440c00c985 */ /* 0x000fe8000c101b22 */
[-C--:B------:R-:W-:Y:S01]  /*63f0*/  @!P3 DMUL R8, R8, R98.reuse ;  /* 0x000000620808b228 */ /* 0x080fe20000000000 */
[----:B------:R-:W-:Y:S01]  /*6400*/  IADD3.X R5, PT, PT, R13, UR7, RZ, P0, !PT ;  /* 0x000000070d057c10 */ /* 0x000fe200087fe4ff */
[----:B------:R-:W-:Y:S01]  /*6410*/  @!P2 DMUL R6, R6, R98 ;  /* 0x000000620606a228 */ /* 0x000fe20000000000 */
[----:B------:R-:W-:Y:S01]  /*6420*/  @!P1 ST.E.64 desc[UR34][R12.64+0x100], R14 ;  /* 0x0001000e0c009985 */ /* 0x000fe2000c101b22 */
[----:B------:R-:W-:-:S02]  /*6430*/  ISETP.GE.OR P0, PT, R2, UR10, !P5 ;  /* 0x0000000a02007c0c */ /* 0x000fc4000ef06670 */
[----:B------:R-:W-:Y:S01]  /*6440*/  ISETP.GE.OR P1, PT, R2, UR10, !P6 ;  /* 0x0000000a02007c0c */ /* 0x000fe2000f726670 */
[----:B------:R1:W-:Y:S01]  /*6450*/  @!P3 ST.E.64 desc[UR34][R4.64], R8 ;  /* 0x000000080400b985 */ /* 0x0003e2000c101b22 */
[----:B------:R-:W-:-:S03]  /*6460*/  VIADD R2, R85, 0x9 ;  /* 0x0000000955027836 */ /* 0x000fc60000000000 */
[----:B------:R-:W-:Y:S01]  /*6470*/  @!P2 ST.E.64 desc[UR34][R4.64+0x100], R6 ;  /* 0x000100060400a985 */ /* 0x000fe2000c101b22 */
[----:B------:R-:W-:Y:S01]  /*6480*/  BAR.SYNC.DEFER_BLOCKING 0x0 ;  /* 0x0000000000007b1d */ /* 0x000fe20000010000 */
[----:B------:R-:W-:Y:S02]  /*6490*/  ISETP.GE.OR P3, PT, R2, UR10, !P5 ;  /* 0x0000000a02007c0c */ /* 0x000fe4000ef66670 */
[----:B-1----:R-:W-:-:S03]  /*64a0*/  IADD3 R8, P2, PT, R100, UR4, RZ ;  /* 0x0000000464087c10 */ /* 0x002fc6000ff5e0ff */
[----:B------:R-:W-:-:S04]  /*64b0*/  DEPBAR.LE SB5, 0x8 ;  /* 0x0000d2000000791a */ /* 0x000fc80000000000 */
[----:B------:R-:W-:Y:S01]  /*64c0*/  STS.128 [R87], R32 ;  /* 0x0000002057007388 */ /* 0x000fe20000000c00 */
[----:B------:R-:W-:Y:S02]  /*64d0*/  IADD3.X R9, PT, PT, R101, UR5, RZ, P2, !PT ;  /* 0x0000000565097c10 */ /* 0x000fe400097fe4ff */
[----:B------:R-:W-:Y:S01]  /*64e0*/  ISETP.GE.OR P2, PT, R2, UR10, !P6 ;  /* 0x0000000a02007c0c */ /* 0x000fe2000f746670 */
[----:B------:R-:W-:Y:S01]  /*64f0*/  STS.128 [R87+0x40], R28 ;  /* 0x0000401c57007388 */ /* 0x000fe20000000c00 */
[----:B------:R-:W-:-:S03]  /*6500*/  VIADD R2, R85, 0xa ;  /* 0x0000000a55027836 */ /* 0x000fc60000000000 */
[----:B------:R-:W-:Y:S02]  /*6510*/  STS.128 [R87+0x80], R24 ;  /* 0x0000801857007388 */ /* 0x000fe40000000c00 */
[----:B------:R-:W-:Y:S02]  /*6520*/  ISETP.GE.OR P4, PT, R2, UR10, !P5 ;  /* 0x0000000a02007c0c */ /* 0x000fe4000ef86670 */
[----:B------:R-:W-:Y:S01]  /*6530*/  STS.128 [R87+0xc0], R20 ;  /* 0x0000c01457007388 */ /* 0x000fe20000000c00 */
[----:B------:R-:W-:Y:S06]  /*6540*/  BAR.SYNC.DEFER_BLOCKING 0x0 ;  /* 0x0000000000007b1d */ /* 0x000fec0000010000 */
[----:B------:R-:W1:Y:S04]  /*6550*/  @!P0 LDS.64 R12, [R84+UR29] ;  /* 0x0000001d540c8984 */ /* 0x000e680008000a00 */
[----:B------:R-:W2:Y:S04]  /*6560*/  LDS.64 R68, [R84+UR29+0x100] ;  /* 0x0001001d54447984 */ /* 0x000ea80008000a00 */
[----:B------:R-:W3:Y:S04]  /*6570*/  LDS.64 R18, [R84+UR29+0x220] ;  /* 0x0002201d54127984 */ /* 0x000ee80008000a00 */
[----:B------:R-:W4:Y:S04]  /*6580*/  LDS.64 R16, [R84+UR29+0x320] ;  /* 0x0003201d54107984 */ /* 0x000f280008000a00 */
[----:B------:R-:W4:Y:S04]  /*6590*/  LDS.64 R6, [R84+UR29+0x440] ;  /* 0x0004401d54067984 */ /* 0x000f280008000a00 */
[----:B------:R-:W-:Y:S04]  /*65a0*/  LDS.64 R4, [R84+UR29+0x540] ;  /* 0x0005401d54047984 */ /* 0x000fe80008000a00 */
[----:B------:R-:W4:Y:S01]  /*65b0*/  LDS.64 R14, [R84+UR29+0x660] ;  /* 0x0006601d540e7984 */ /* 0x000f220008000a00 */
[----:B-1----:R-:W-:-:S03]  /*65c0*/  @!P0 DMUL R20, R12, R98 ;  /* 0x000000620c148228 */ /* 0x002fc60000000000 */
[----:B------:R-:W1:Y:S01]  /*65d0*/  LDS.64 R12, [R84+UR29+0x760] ;  /* 0x0007601d540c7984 */ /* 0x000e620008000a00 */
[----:B--2---:R-:W-:-:S03]  /*65e0*/  @!P1 DMUL R68, R68, R98 ;  /* 0x0000006244449228 */ /* 0x004fc60000000000 */
[----:B------:R2:W-:Y:S01]  /*65f0*/  @!P0 ST.E.64 desc[UR34][R8.64], R20 ;  /* 0x0000001408008985 */ /* 0x0005e2000c101b22 */
[----:B------:R-:W-:Y:S01]  /*6600*/  IADD3 R10, P0, PT, R10, UR4, RZ ;  /* 0x000000040a0a7c10 */ /* 0x000fe2000ff1e0ff */
[-C--:B---3--:R-:W-:Y:S02]  /*6610*/  @!P3 DMUL R18, R18, R98.reuse ;  /* 0x000000621212b228 */ /* 0x088fe40000000000 */
[----:B------:R-:W-:Y:S01]  /*6620*/  @!P1 ST.E.64 desc[UR34][R8.64+0x100], R68 ;  /* 0x0001004408009985 */ /* 0x000fe2000c101b22 */
[-C--:B----4-:R-:W-:Y:S01]  /*6630*/  @!P2 DMUL R22, R16, R98.reuse ;  /* 0x000000621016a228 */ /* 0x090fe20000000000 */
        /* <DEDUP_REMOVED lines=10> */
[----:B------:R-:W-:-:S05]  /*66e0*/  IADD3.X R17, PT, PT, R11, UR7, RZ, P0, !PT ;  /* 0x000000070b117c10 */ /* 0x000fca00087fe4ff */
[----:B------:R3:W-:Y:S04]  /*66f0*/  @!P4 ST.E.64 desc[UR34][R16.64], R6 ;  /* 0x000000061000c985 */ /* 0x0007e8000c101b22 */
[-C--:B------:R-:W-:Y:S02]  /*6700*/  @!P3 DMUL R14, R14, R98.reuse ;  /* 0x000000620e0eb228 */ /* 0x080fe40000000000 */
[-C--:B--2---:R-:W-:Y:S01]  /*6710*/  @!P1 DMUL R20, R4, R98.reuse ;  /* 0x0000006204149228 */ /* 0x084fe20000000000 */
[----:B------:R-:W-:Y:S01]  /*6720*/  IADD3 R4, P0, PT, R16, UR6, RZ ;  /* 0x0000000610047c10 */ /* 0x000fe2000ff1e0ff */
[----:B-1----:R-:W-:-:S03]  /*6730*/  @!P2 DMUL R12, R12, R98 ;  /* 0x000000620c0ca228 */ /* 0x002fc60000000000 */
[----:B------:R-:W-:Y:S02]  /*6740*/  IADD3.X R5, PT, PT, R17, UR7, RZ, P0, !PT ;  /* 0x0000000711057c10 */ /* 0x000fe400087fe4ff */
[----:B------:R-:W-:Y:S01]  /*6750*/  ISETP.GE.OR P0, PT, R2, UR10, !P5 ;  /* 0x0000000a02007c0c */ /* 0x000fe2000ef06670 */
[----:B---3--:R-:W-:Y:S02]  /*6760*/  @!P1 IMAD.MOV.U32 R6, RZ, RZ, R16 ;  /* 0x000000ffff069224 */ /* 0x008fe400078e0010 */
[----:B------:R-:W-:-:S05]  /*6770*/  @!P1 IMAD.MOV.U32 R7, RZ, RZ, R17 ;  /* 0x000000ffff079224 */ /* 0x000fca00078e0011 */
[----:B------:R-:W-:Y:S01]  /*6780*/  @!P1 ST.E.64 desc[UR34][R6.64+0x100], R20 ;  /* 0x0001001406009985 */ /* 0x000fe2000c101b22 */
[----:B------:R-:W-:-:S03]  /*6790*/  IADD3 R8, P1, PT, R8, UR4, RZ ;  /* 0x0000000408087c10 */ /* 0x000fc6000ff3e0ff */
[----:B------:R-:W-:Y:S01]  /*67a0*/  @!P3 ST.E.64 desc[UR34][R4.64], R14 ;  /* 0x0000000e0400b985 */ /* 0x000fe2000c101b22 */
[----:B------:R-:W-:-:S03]  /*67b0*/  IADD3.X R9, PT, PT, R9, UR5, RZ, P1, !PT ;  /* 0x0000000509097c10 */ /* 0x000fc60008ffe4ff */
[----:B------:R-:W-:Y:S01]  /*67c0*/  @!P2 ST.E.64 desc[UR34][R4.64+0x100], R12 ;  /* 0x0001000c0400a985 */ /* 0x000fe2000c101b22 */
[----:B------:R-:W-:Y:S01]  /*67d0*/  BAR.SYNC.DEFER_BLOCKING 0x0 ;  /* 0x0000000000007b1d */ /* 0x000fe20000010000 */
[----:B------:R-:W-:Y:S01]  /*67e0*/  ISETP.GE.OR P2, PT, R2, UR10, !P6 ;  /* 0x0000000a02007c0c */ /* 0x000fe2000f746670 */
[----:B------:R-:W-:-:S05]  /*67f0*/  VIADD R2, R85, 0x11 ;  /* 0x0000001155027836 */ /* 0x000fca0000000000 */
[C---:B------:R-:W-:Y:S02]  /*6800*/  ISETP.GE.OR P4, PT, R2.reuse, UR10, !P5 ;  /* 0x0000000a02007c0c */ /* 0x040fe4000ef86670 */
[----:B------:R-:W-:Y:S01]  /*6810*/  ISETP.GE.OR P1, PT, R2, UR10, !P6 ;  /* 0x0000000a02007c0c */ /* 0x000fe2000f726670 */
[----:B------:R-:W-:-:S05]  /*6820*/  VIADD R2, R85, 0x12 ;  /* 0x0000001255027836 */ /* 0x000fca0000000000 */
[----:B------:R-:W-:Y:S01]  /*6830*/  ISETP.GE.OR P3, PT, R2, UR10, !P5 ;  /* 0x0000000a02007c0c */ /* 0x000fe2000ef66670 */
[----:B------:R-:W-:-:S04]  /*6840*/  DEPBAR.LE SB5, 0x5 ;  /* 0x0000d1400000791a */ /* 0x000fc80000000000 */
[----:B------:R-:W-:Y:S04]  /*6850*/  STS.128 [R87], R36 ;  /* 0x0000002457007388 */ /* 0x000fe80000000c00 */
[----:B------:R-:W-:Y:S04]  /*6860*/  STS.128 [R87+0x40], R40 ;  /* 0x0000402857007388 */ /* 0x000fe80000000c00 */
[----:B------:R-:W-:Y:S01]  /*6870*/  STS.128 [R87+0x80], R44 ;  /* 0x0000802c57007388 */ /* 0x000fe20000000c00 */
[----:B------:R-:W-:-:S04]  /*6880*/  DEPBAR.LE SB5, 0x4 ;  /* 0x0000d1000000791a */ /* 0x000fc80000000000 */
[----:B------:R-:W-:Y:S01]  /*6890*/  STS.128 [R87+0xc0], R48 ;  /* 0x0000c03057007388 */ /* 0x000fe20000000c00 */
[----:B------:R-:W-:Y:S06]  /*68a0*/  BAR.SYNC.DEFER_BLOCKING 0x0 ;  /* 0x0000000000007b1d */ /* 0x000fec0000010000 */
[----:B------:R-:W1:Y:S04]  /*68b0*/  @!P0 LDS.64 R20, [R84+UR29] ;  /* 0x0000001d54148984 */ /* 0x000e680008000a00 */
[----:B------:R-:W2:Y:S04]  /*68c0*/  LDS.64 R22, [R84+UR29+0x100] ;  /* 0x0001001d54167984 */ /* 0x000ea80008000a00 */
[----:B------:R-:W3:Y:S04]  /*68d0*/  LDS.64 R18, [R84+UR29+0x220] ;  /* 0x0002201d54127984 */ /* 0x000ee80008000a00 */
[----:B------:R-:W4:Y:S04]  /*68e0*/  LDS.64 R16, [R84+UR29+0x320] ;  /* 0x0003201d54107984 */ /* 0x000f280008000a00 */
[----:B------:R-:W4:Y:S04]  /*68f0*/  LDS.64 R4, [R84+UR29+0x440] ;  /* 0x0004401d54047984 */ /* 0x000f280008000a00 */
[----:B------:R-:W4:Y:S04]  /*6900*/  LDS.64 R14, [R84+UR29+0x540] ;  /* 0x0005401d540e7984 */ /* 0x000f280008000a00 */
[----:B------:R-:W4:Y:S04]  /*6910*/  LDS.64 R12, [R84+UR29+0x660] ;  /* 0x0006601d540c7984 */ /* 0x000f280008000a00 */
[----:B------:R-:W4:Y:S01]  /*6920*/  LDS.64 R6, [R84+UR29+0x760] ;  /* 0x0007601d54067984 */ /* 0x000f220008000a00 */
[----:B-1----:R-:W-:-:S02]  /*6930*/  @!P0 DMUL R20, R20, R98 ;  /* 0x0000006214148228 */ /* 0x002fc40000000000 */
[----:B--2---:R-:W-:-:S05]  /*6940*/  @!P2 DMUL R22, R22, R98 ;  /* 0x000000621616a228 */ /* 0x004fca0000000000 */
[----:B------:R1:W-:Y:S01]  /*6950*/  @!P0 ST.E.64 desc[UR34][R8.64], R20 ;  /* 0x0000001408008985 */ /* 0x0003e2000c101b22 */
[----:B------:R-:W-:Y:S01]  /*6960*/  IADD3 R10, P0, PT, R10, UR4, RZ ;  /* 0x000000040a0a7c10 */ /* 0x000fe2000ff1e0ff */
[-C--:B---3--:R-:W-:Y:S02]  /*6970*/  @!P4 DMUL R18, R18, R98.reuse ;  /* 0x000000621212c228 */ /* 0x088fe40000000000 */
[----:B------:R2:W-:Y:S01]  /*6980*/  @!P2 ST.E.64 desc[UR34][R8.64+0x100], R22 ;  /* 0x000100160800a985 */ /* 0x0005e2000c101b22 */
[-C--:B----4-:R-:W-:Y:S01]  /*6990*/  @!P1 DMUL R16, R16, R98.reuse ;  /* 0x0000006210109228 */ /* 0x090fe20000000000 */
[----:B------:R-:W-:Y:S02]  /*69a0*/  IADD3.X R11, PT, PT, R11, UR5, RZ, P0, !PT ;  /* 0x000000050b0b7c10 */ /* 0x000fe400087fe4ff */
[----:B------:R-:W-:Y:S01]  /*69b0*/  ISETP.GE.OR P0, PT, R2, UR10, !P6 ;  /* 0x0000000a02007c0c */ /* 0x000fe2000f706670 */
[----:B------:R-:W-:Y:S01]  /*69c0*/  VIADD R2, R85, 0x13 ;  /* 0x0000001355027836 */ /* 0x000fe20000000000 */
[----:B------:R-:W-:Y:S01]  /*69d0*/  @!P3 DMUL R4, R4, R98 ;  /* 0x000000620404b228 */ /* 0x000fe20000000000 */
[----:B------:R-:W-:Y:S03]  /*69e0*/  @!P4 ST.E.64 desc[UR34][R10.64], R18 ;  /* 0x000000120a00c985 */ /* 0x000fe6000c101b22 */
[C---:B------:R-:W-:Y:S01]  /*69f0*/  ISETP.GE.OR P2, PT, R2.reuse, UR10, !P5 ;  /* 0x0000000a02007c0c */ /* 0x040fe2000ef46670 */
[----:B------:R3:W-:Y:S01]  /*6a00*/  @!P1 ST.E.64 desc[UR34][R10.64+0x100], R16 ;  /* 0x000100100a009985 */ /* 0x0007e2000c101b22 */
[----:B------:R-:W-:-:S05]  /*6a10*/  ISETP.GE.OR P1, PT, R2, UR10, !P6 ;  /* 0x0000000a02007c0c */ /* 0x000fca000f726670 */
[----:B------:R-:W-:-:S06]  /*6a20*/  @!P0 DMUL R14, R14, R98 ;  /* 0x000000620e0e8228 */ /* 0x000fcc0000000000 */
[-C--:B------:R-:W-:Y:S01]  /*6a30*/  @!P2 DMUL R12, R12, R98.reuse ;  /* 0x000000620c0ca228 */ /* 0x080fe20000000000 */
[----:B-1----:R-:W-:Y:S01]  /*6a40*/  IADD3 R20, P4, PT, R10, UR6, RZ ;  /* 0x000000060a147c10 */ /* 0x002fe2000ff9e0ff */
[----:B------:R-:W-:-:S03]  /*6a50*/  @!P1 DMUL R6, R6, R98 ;  /* 0x0000006206069228 */ /* 0x000fc60000000000 */
[----:B------:R-:W-:-:S05]  /*6a60*/  IADD3.X R21, PT, PT, R11, UR7, RZ, P4, !PT ;  /* 0x000000070b157c10 */ /* 0x000fca000a7fe4ff */
[----:B------:R-:W-:Y:S01]  /*6a70*/  @!P3 ST.E.64 desc[UR34][R20.64], R4 ;  /* 0x000000041400b985 */ /* 0x000fe2000c101b22 */
[----:B------:R-:W-:-:S03]  /*6a80*/  IADD3 R2, P3, PT, R20, UR6, RZ ;  /* 0x0000000614027c10 */ /* 0x000fc6000ff7e0ff */
[----:B------:R-:W-:Y:S01]  /*6a90*/  @!P0 ST.E.64 desc[UR34][R20.64+0x100], R14 ;  /* 0x0001000e14008985 */ /* 0x000fe2000c101b22 */
[----:B------:R-:W-:Y:S02]  /*6aa0*/  IADD3.X R3, PT, PT, R21, UR7, RZ, P3, !PT ;  /* 0x0000000715037c10 */ /* 0x000fe40009ffe4ff */
[----:B--2---:R-:W-:-:S03]  /*6ab0*/  IADD3 R8, P0, PT, R8, UR4, RZ ;  /* 0x0000000408087c10 */ /* 0x004fc6000ff1e0ff */
[----:B------:R-:W-:Y:S01]  /*6ac0*/  @!P2 ST.E.64 desc[UR34][R2.64], R12 ;  /* 0x0000000c0200a985 */ /* 0x000fe2000c101b22 */
[----:B------:R-:W-:Y:S02]  /*6ad0*/  IADD3.X R9, PT, PT, R9, UR5, RZ, P0, !PT ;  /* 0x0000000509097c10 */ /* 0x000fe400087fe4ff */
[----:B---3--:R-:W-:Y:S01]  /*6ae0*/  IADD3 R10, P0, PT, R10, UR4, RZ ;  /* 0x000000040a0a7c10 */ /* 0x008fe2000ff1e0ff */
[----:B------:R1:W-:Y:S03]  /*6af0*/  @!P1 ST.E.64 desc[UR34][R2.64+0x100], R6 ;  /* 0x0001000602009985 */ /* 0x0003e6000c101b22 */
[----:B------:R-:W-:Y:S01]  /*6b00*/  IADD3.X R11, PT, PT, R11, UR5, RZ, P0, !PT ;  /* 0x000000050b0b7c10 */ /* 0x000fe200087fe4ff */
[----:B------:R-:W-:Y:S06]  /*6b10*/  BAR.SYNC.DEFER_BLOCKING 0x0 ;  /* 0x0000000000007b1d */ /* 0x000fec0000010000 */
[----:B-----5:R-:W-:Y:S01]  /*6b20*/  STS.128 [R87], R64 ;  /* 0x0000004057007388 */ /* 0x020fe20000000c00 */
[----:B-1----:R-:W-:-:S03]  /*6b30*/  VIADD R2, R85, 0x18 ;  /* 0x0000001855027836 */ /* 0x002fc60000000000 */
[----:B------:R-:W-:Y:S02]  /*6b40*/  STS.128 [R87+0x40], R60 ;  /* 0x0000403c57007388 */ /* 0x000fe40000000c00 */
[C---:B------:R-:W-:Y:S02]  /*6b50*/  ISETP.GE.OR P1, PT, R2.reuse, UR10, !P5 ;  /* 0x0000000a02007c0c */ /* 0x040fe4000ef26670 */
[----:B------:R-:W-:Y:S01]  /*6b60*/  STS.128 [R87+0x80], R56 ;  /* 0x0000803857007388 */ /* 0x000fe20000000c00 */
[----:B------:R-:W-:Y:S01]  /*6b70*/  ISETP.GE.OR P3, PT, R2, UR10, !P6 ;  /* 0x0000000a02007c0c */ /* 0x000fe2000f766670 */
[----:B------:R-:W-:Y:S02]  /*6b80*/  VIADD R2, R85, 0x19 ;  /* 0x0000001955027836 */ /* 0x000fe40000000000 */
[----:B------:R-:W-:Y:S01]  /*6b90*/  STS.128 [R87+0xc0], R52 ;  /* 0x0000c03457007388 */ /* 0x000fe20000000c00 */
[----:B------:R-:W-:Y:S02]  /*6ba0*/  BAR.SYNC.DEFER_BLOCKING 0x0 ;  /* 0x0000000000007b1d */ /* 0x000fe40000010000 */
[----:B------:R-:W-:-:S02]  /*6bb0*/  ISETP.GE.OR P2, PT, R2, UR10, !P5 ;  /* 0x0000000a02007c0c */ /* 0x000fc4000ef46670 */
[----:B------:R-:W-:Y:S01]  /*6bc0*/  ISETP.GE.OR P4, PT, R2, UR10, !P6 ;  /* 0x0000000a02007c0c */ /* 0x000fe2000f786670 */
[C---:B------:R-:W-:Y:S02]  /*6bd0*/  VIADD R2, R85.reuse, 0x1a ;  /* 0x0000001a55027836 */ /* 0x040fe40000000000 */
[----:B------:R-:W-:-:S03]  /*6be0*/  VIADD R85, R85, 0x1b ;  /* 0x0000001b55557836 */ /* 0x000fc60000000000 */
[----:B------:R-:W-:Y:S01]  /*6bf0*/  ISETP.GE.OR P0, PT, R2, UR10, !P5 ;  /* 0x0000000a02007c0c */ /* 0x000fe2000ef06670 */
[----:B------:R-:W1:Y:S04]  /*6c00*/  LDS.64 R24, [R84+UR29] ;  /* 0x0000001d54187984 */ /* 0x000e680008000a00 */
[----:B------:R-:W2:Y:S04]  /*6c10*/  LDS.64 R22, [R84+UR29+0x100] ;  /* 0x0001001d54167984 */ /* 0x000ea80008000a00 */
[----:B------:R-:W3:Y:S04]  /*6c20*/  LDS.64 R16, [R84+UR29+0x220] ;  /* 0x0002201d54107984 */ /* 0x000ee80008000a00 */
[----:B------:R-:W4:Y:S04]  /*6c30*/  LDS.64 R14, [R84+UR29+0x320] ;  /* 0x0003201d540e7984 */ /* 0x000f280008000a00 */
[----:B------:R-:W4:Y:S04]  /*6c40*/  LDS.64 R12, [R84+UR29+0x440] ;  /* 0x0004401d540c7984 */ /* 0x000f280008000a00 */
[----:B------:R-:W4:Y:S04]  /*6c50*/  LDS.64 R6, [R84+UR29+0x540] ;  /* 0x0005401d54067984 */ /* 0x000f280008000a00 */
[----:B------:R-:W4:Y:S04]  /*6c60*/  LDS.64 R4, [R84+UR29+0x660] ;  /* 0x0006601d54047984 */ /* 0x000f280008000a00 */
[----:B------:R-:W4:Y:S01]  /*6c70*/  LDS.64 R18, [R84+UR29+0x760] ;  /* 0x0007601d54127984 */ /* 0x000f220008000a00 */
[----:B-1----:R-:W-:-:S02]  /*6c80*/  DMUL R24, R24, R98 ;  /* 0x0000006218187228 */ /* 0x002fc40000000000 */
[----:B--2---:R-:W-:-:S05]  /*6c90*/  DMUL R22, R22, R98 ;  /* 0x0000006216167228 */ /* 0x004fca0000000000 */
[----:B------:R-:W-:Y:S01]  /*6ca0*/  @!P1 ST.E.64 desc[UR34][R8.64], R24 ;  /* 0x0000001808009985 */ /* 0x000fe2000c101b22 */
[-C--:B---3--:R-:W-:Y:S01]  /*6cb0*/  DMUL R16, R16, R98.reuse ;  /* 0x0000006210107228 */ /* 0x088fe20000000000 */
[----:B------:R-:W-:Y:S02]  /*6cc0*/  ISETP.GE.OR P1, PT, R2, UR10, !P6 ;  /* 0x0000000a02007c0c */ /* 0x000fe4000f726670 */
[----:B------:R-:W-:Y:S01]  /*6cd0*/  P2R R2, PR, RZ, 0x1 ;  /* 0x00000001ff027803 */ /* 0x000fe20000000000 */
[----:B------:R1:W-:Y:S01]  /*6ce0*/  @!P3 ST.E.64 desc[UR34][R8.64+0x100], R22 ;  /* 0x000100160800b985 */ /* 0x0003e2000c101b22 */
[C---:B------:R-:W-:Y:S01]  /*6cf0*/  ISETP.GE.OR P3, PT, R85.reuse, UR10, !P5 ;  /* 0x0000000a55007c0c */ /* 0x040fe2000ef66670 */
[-C--:B----4-:R-:W-:Y:S01]  /*6d00*/  DMUL R14, R14, R98.reuse ;  /* 0x000000620e0e7228 */ /* 0x090fe20000000000 */
[----:B------:R-:W-:Y:S01]  /*6d10*/  ISETP.NE.AND P5, PT, R2, RZ, PT ;  /* 0x000000ff0200720c */ /* 0x000fe20003fa5270 */
[----:B------:R2:W-:Y:S01]  /*6d20*/  @!P2 ST.E.64 desc[UR34][R10.64], R16 ;  /* 0x000000100a00a985 */ /* 0x0005e2000c101b22 */
[----:B------:R-:W-:Y:S01]  /*6d30*/  IADD3 R2, P0, PT, R10, UR6, RZ ;  /* 0x000000060a027c10 */ /* 0x000fe2000ff1e0ff */
[-C--:B------:R-:W-:Y:S01]  /*6d40*/  DMUL R20, R12, R98.reuse ;  /* 0x000000620c147228 */ /* 0x080fe20000000000 */
[----:B------:R-:W-:Y:S01]  /*6d50*/  ISETP.GE.OR P2, PT, R85, UR10, !P6 ;  /* 0x0000000a55007c0c */ /* 0x000fe2000f746670 */
[----:B------:R-:W-:Y:S01]  /*6d60*/  DMUL R6, R6, R98 ;  /* 0x0000006206067228 */ /* 0x000fe20000000000 */
[----:B------:R-:W-:-:S02]  /*6d70*/  IADD3.X R3, PT, PT, R11, UR7, RZ, P0, !PT ;  /* 0x000000070b037c10 */ /* 0x000fc400087fe4ff */
[----:B------:R-:W-:Y:S01]  /*6d80*/  IADD3 R12, P0, PT, R2, UR6, RZ ;  /* 0x00000006020c7c10 */ /* 0x000fe2000ff1e0ff */
[----:B------:R-:W-:-:S03]  /*6d90*/  DMUL R4, R4, R98 ;  /* 0x0000006204047228 */ /* 0x000fc60000000000 */
[----:B------:R-:W-:Y:S01]  /*6da0*/  IADD3.X R13, PT, PT, R3, UR7, RZ, P0, !PT ;  /* 0x00000007030d7c10 */ /* 0x000fe200087fe4ff */
[----:B------:R-:W-:Y:S01]  /*6db0*/  DMUL R18, R18, R98 ;  /* 0x0000006212127228 */ /* 0x000fe20000000000 */
[----:B-1----:R-:W-:Y:S02]  /*6dc0*/  @!P4 IMAD.MOV.U32 R8, RZ, RZ, R10 ;  /* 0x000000ffff08c224 */ /* 0x002fe400078e000a */
[----:B------:R-:W-:-:S05]  /*6dd0*/  @!P4 IMAD.MOV.U32 R9, RZ, RZ, R11 ;  /* 0x000000ffff09c224 */ /* 0x000fca00078e000b */
[----:B------:R2:W-:Y:S04]  /*6de0*/  @!P4 ST.E.64 desc[UR34][R8.64+0x100], R14 ;  /* 0x0001000e0800c985 */ /* 0x0005e8000c101b22 */
[----:B------:R2:W-:Y:S04]  /*6df0*/  @!P5 ST.E.64 desc[UR34][R2.64], R20 ;  /* 0x000000140200d985 */ /* 0x0005e8000c101b22 */
[----:B------:R2:W-:Y:S04]  /*6e00*/  @!P1 ST.E.64 desc[UR34][R2.64+0x100], R6 ;  /* 0x0001000602009985 */ /* 0x0005e8000c101b22 */
[----:B------:R2:W-:Y:S04]  /*6e10*/  @!P3 ST.E.64 desc[UR34][R12.64], R4 ;  /* 0x000000040c00b985 */ /* 0x0005e8000c101b22 */
[----:B------:R2:W-:Y:S02]  /*6e20*/  @!P2 ST.E.64 desc[UR34][R12.64+0x100], R18 ;  /* 0x000100120c00a985 */ /* 0x0005e4000c101b22 */
.L_x_18:
[----:B------:R-:W-:-:S13]  /*6e30*/  ISETP.NE.AND P0, PT, R86, RZ, PT ;  /* 0x000000ff5600720c */ /* 0x000fda0003f05270 */
[----:B------:R-:W-:Y:S05]  /*6e40*/  @!P0 EXIT ;  /* 0x000000000000894d */ /* 0x000fea0003800000 */
[----:B------:R-:W4:Y:S01]  /*6e50*/  LDCU UR4, c[0x0][0x394] ;  /* 0x00007280ff0477ac */ /* 0x000f220008000800 */
[----:B------:R-:W-:Y:S01]  /*6e60*/  ISETP.NE.AND P1, PT, R0, RZ, PT ;  /* 0x000000ff0000720c */ /* 0x000fe20003f25270 */
[----:B------:R-:W-:-:S06]  /*6e70*/  UIADD3 UR5, UPT, UPT, UR20, 0x1, URZ ;  /* 0x0000000114057890 */ /* 0x000fcc000fffe0ff */
[----:B--2---:R-:W-:Y:S01]  /*6e80*/  IMAD.U32 R2, RZ, RZ, UR5 ;  /* 0x00000005ff027e24 */ /* 0x004fe2000f8e00ff */
[----:B----4-:R-:W-:-:S06]  /*6e90*/  UISETP.NE.AND UP0, UPT, UR5, UR4, UPT ;  /* 0x000000040500728c */ /* 0x010fcc000bf05270 */
[----:B------:R-:W-:Y:S01]  /*6ea0*/  PLOP3.LUT P0, PT, PT, PT, UP0, 0x80, 0x8 ;  /* 0x000000000008781c */ /* 0x000fe20003f0f008 */
[----:B------:R-:W-:Y:S05]  /*6eb0*/  WARPSYNC.ALL ;  /* 0x0000000000007948 */ /* 0x000fea0003800000 */
[----:B------:R-:W-:Y:S01]  /*6ec0*/  SEL R0, R2, RZ, P0 ;  /* 0x000000ff02007207 */ /* 0x000fe20000000000 */
[----:B------:R-:W-:Y:S06]  /*6ed0*/  BAR.SYNC.DEFER_BLOCKING 0x0 ;  /* 0x0000000000007b1d */ /* 0x000fec0000010000 */
[----:B------:R-:W-:Y:S05]  /*6ee0*/  @P1 EXIT ;  /* 0x000000000000194d */ /* 0x000fea0003800000 */
[----:B------:R-:W-:Y:S02]  /*6ef0*/  MOV R2, UR8 ;  /* 0x0000000800027c02 */ /* 0x000fe40008000f00 */
[----:B------:R-:W-:Y:S01]  /*6f00*/  MOV R3, UR9 ;  /* 0x0000000900037c02 */ /* 0x000fe20008000f00 */
[----:B------:R-:W-:Y:S01]  /*6f10*/  @!PT LDS RZ, [RZ] ;  /* 0x00000000fffff984 */ /* 0x000fe20000000800 */
[----:B------:R-:W-:Y:S01]  /*6f20*/  @!PT LDS RZ, [RZ] ;  /* 0x00000000fffff984 */ /* 0x000fe20000000800 */
[----:B------:R-:W-:Y:S01]  /*6f30*/  @!PT LDS RZ, [RZ] ;  /* 0x00000000fffff984 */ /* 0x000fe20000000800 */
[----:B------:R-:W-:Y:S01]  /*6f40*/  @!PT LDS RZ, [RZ] ;  /* 0x00000000fffff984 */ /* 0x000fe20000000800 */
[----:B------:R-:W-:Y:S06]  /*6f50*/  MEMBAR.ALL.GPU ;  /* 0x0000000000007992 */ /* 0x000fec000000a000 */
[----:B------:R-:W-:-:S00]  /*6f60*/  ERRBAR ;  /* 0x00000000000079ab */ /* 0x000fc00000000000 */
[----:B------:R-:W-:Y:S06]  /*6f70*/  CGAERRBAR ;  /* 0x00000000000075ab */ /* 0x000fec0000000000 */
[----:B------:R-:W-:Y:S01]  /*6f80*/  STG.E.STRONG.GPU desc[UR34][R2.64], R0 ;  /* 0x0000000002007986 */ /* 0x000fe2000c10f922 */
[----:B------:R-:W-:Y:S05]  /*6f90*/  EXIT ;  /* 0x000000000000794d */ /* 0x000fea0003800000 */
.L_x_19:
[----:B------:R-:W-:-:S00]  /*6fa0*/  BRA `(.L_x_19) ;  /* 0xfffffffc00fc7947 */ /* 0x000fc0000383ffff */
[----:B------:R-:W-:-:S00]  /*6fb0*/  NOP ;  /* 0x0000000000007918 */ /* 0x000fc00000000000 */
        /* <DEDUP_REMOVED lines=12> */
.L_x_28:


//--------------------- .nv.shared._ZN7cutlass6KernelINS_4gemm6kernel13TrmmUniversalINS1_11threadblock13MmaMultistageINS1_9GemmShapeILi64ELi64ELi16EEENS_9transform11threadblock44PredicatedTileAccessIteratorTriangularMatrixINS_11MatrixShapeILi64ELi16EEEdNS_6layout8RowMajorELi1ENS8_29PitchLinearWarpRakedThreadMapINS_16PitchLinearShapeILi16ELi64EEELi128ENSG_ILi16ELi2EEELi1EEELNS_8SideModeE1ELNS_8FillModeE0ELNS_8DiagTypeE3ENS_5ArrayIdLi1ELb1EEEEENS9_25RegularTileAccessIteratorISC_dNSD_40RowMajorTensorOpMultiplicand64bCrosswiseELi1ESJ_Li8EEELNS_4arch14CacheOperation4KindE0ENSA_INSB_ILi16ELi64EEEdSE_Li0ENS8_31PitchLinearWarpStripedThreadMapINSG_ILi64ELi16EEELi128ESI_Li1EEELSK_1ELSL_1ELSM_0ESO_EENSQ_ISW_dNSD_40RowMajorTensorOpMultiplicandCongruous64bELi0ESZ_Li8EEELSV_0EdSE_NS4_9MmaPolicyINS1_4warp11MmaTensorOpINS6_ILi32ELi32ELi16EEEdSR_dS11_dSE_NS14_17MmaTensorOpPolicyINST_3MmaINS6_ILi8ELi8ELi4EEELi32EdSE_dNSD_11ColumnMajorEdSE_NST_13OpMultiplyAddEEENSB_ILi1ELi1EEEEELi1ELb0EbEENSB_ILi0ELi0EEES1G_Li1EEELi3ELNS1_23SharedMemoryClearOptionE1EbEENS_8epilogue11threadblock8EpilogueIS7_S1F_Li1ENS1L_22PredicatedTileIteratorINS1L_26OutputTileOptimalThreadMapINS1L_15OutputTileShapeILi64ELi8ELi2ELi1ELi1EEENS1P_ILi1ELi4ELi1ELi1ELi4EEELi128ELi1ELi64EEEdLb0ENSD_9NoPermuteELb1EEENS1K_4warp24FragmentIteratorTensorOpIS16_S19_dNSN_IdLi2ELb1EEESE_EENS1V_20TileIteratorTensorOpIS16_S19_dSE_EENS1L_18SharedLoadIteratorINS1S_18CompactedThreadMapEdLi8EEENS1K_6thread17LinearCombinationIdLi1EddLNS24_9ScaleType4KindE0ELNS_15FloatRoundStyleE2EdEENSB_ILi0ELi4EEELi1ELi1EEENS4_30GemmIdentityThreadblockSwizzleILi1EEELSK_1ELSL_1ELSM_0EEEEEvNT_6ParamsE --------------------------
	.section	.nv.shared._ZN7cutlass6KernelINS_4gemm6kernel13TrmmUniversalINS1_11threadblock13MmaMultistageINS1_9GemmShapeILi64ELi64ELi16EEENS_9transform11threadblock44PredicatedTileAccessIteratorTriangularMatrixINS_11MatrixShapeILi64ELi16EEEdNS_6layout8RowMajorELi1ENS8_29PitchLinearWarpRakedThreadMapINS_16PitchLinearShapeILi16ELi64EEELi128ENSG_ILi16ELi2EEELi1EEELNS_8SideModeE1ELNS_8FillModeE0ELNS_8DiagTypeE3ENS_5ArrayIdLi1ELb1EEEEENS9_25RegularTileAccessIteratorISC_dNSD_40RowMajorTensorOpMultiplicand64bCrosswiseELi1ESJ_Li8EEELNS_4arch14CacheOperation4KindE0ENSA_INSB_ILi16ELi64EEEdSE_Li0ENS8_31PitchLinearWarpStripedThreadMapINSG_ILi64ELi16EEELi128ESI_Li1EEELSK_1ELSL_1ELSM_0ESO_EENSQ_ISW_dNSD_40RowMajorTensorOpMultiplicandCongruous64bELi0ESZ_Li8EEELSV_0EdSE_NS4_9MmaPolicyINS1_4warp11MmaTensorOpINS6_ILi32ELi32ELi16EEEdSR_dS11_dSE_NS14_17MmaTensorOpPolicyINST_3MmaINS6_ILi8ELi8ELi4EEELi32EdSE_dNSD_11ColumnMajorEdSE_NST_13OpMultiplyAddEEENSB_ILi1ELi1EEEEELi1ELb0EbEENSB_ILi0ELi0EEES1G_Li1EEELi3ELNS1_23SharedMemoryClearOptionE1EbEENS_8epilogue11threadblock8EpilogueIS7_S1F_Li1ENS1L_22PredicatedTileIteratorINS1L_26OutputTileOptimalThreadMapINS1L_15OutputTileShapeILi64ELi8ELi2ELi1ELi1EEENS1P_ILi1ELi4ELi1ELi1ELi4EEELi128ELi1ELi64EEEdLb0ENSD_9NoPermuteELb1EEENS1K_4warp24FragmentIteratorTensorOpIS16_S19_dNSN_IdLi2ELb1EEESE_EENS1V_20TileIteratorTensorOpIS16_S19_dSE_EENS1L_18SharedLoadIteratorINS1S_18CompactedThreadMapEdLi8EEENS1K_6thread17LinearCombinationIdLi1EddLNS24_9ScaleType4KindE0ELNS_15FloatRoundStyleE2EdEENSB_ILi0ELi4EEELi1ELi1EEENS4_30GemmIdentityThreadblockSwizzleILi1EEELSK_1ELSL_1ELSM_0EEEEEvNT_6ParamsE,"aw",@nobits
	.sectionflags	@""
	.align	16
	.zero		1024


//--------------------- .nv.shared.reserved.0     --------------------------
	.section	.nv.shared.reserved.0,"aw",@nobits
	.weak		__nv_reservedSMEM_offset_0_alias
	.size		__nv_reservedSMEM_offset_0_alias, 0, 64
	.other		__nv_reservedSMEM_offset_0_alias,@"STO_CUDA_RESERVED_SHARED STV_DEFAULT"
__nv_reservedSMEM_offset_0_alias:
	.zero		0
	.zero		64


//--------------------- .nv.global                --------------------------
	.section	.nv.global,"aw",@nobits
.nv.global:
	.type		_ZN39_INTERNAL_763780e2_4_k_cu_acdcaf62_34184cute1_E,@object
	.size		_ZN39_INTERNAL_763780e2_4_k_cu_acdcaf62_34184cute1_E,(_ZN39_INTERNAL_763780e2_4_k_cu_acdcaf62_34184cuda3std3__45__cpo6cbeginE - _ZN39_INTERNAL_763780e2_4_k_cu_acdcaf62_34184cute1_E)
_ZN39_INTERNAL_763780e2_4_k_cu_acdcaf62_34184cute1_E:
	.zero		1
	.type		_ZN39_INTERNAL_763780e2_4_k_cu_acdcaf62_34184cuda3std3__45__cpo6cbeginE,@object
	.size		_ZN39_INTERNAL_763780e2_4_k_cu_acdcaf62_34184cuda3std3__45__cpo6cbeginE,(_ZN39_INTERNAL_763780e2_4_k_cu_acdcaf62_34184cuda3std3__48in_placeE - _ZN39_INTERNAL_763780e2_4_k_cu_acdcaf62_34184cuda3std3__45__cpo6cbeginE)
_ZN39_INTERNAL_763780e2_4_k_cu_acdcaf62_34184cuda3std3__45__cpo6cbeginE:
	.zero		1
	.type		_ZN39_INTERNAL_763780e2_4_k_cu_acdcaf62_34184cuda3std3__48in_placeE,@object
	.size		_ZN39_INTERNAL_763780e2_4_k_cu_acdcaf62_34184cuda3std3__48in_placeE,(_ZN39_INTERNAL_763780e2_4_k_cu_acdcaf62_34184cuda3std6ranges3__45__cpo9iter_moveE - _ZN39_INTERNAL_763780e2_4_k_cu_acdcaf62_34184cuda3std3__48in_placeE)
_ZN39_INTERNAL_763780e2_4_k_cu_acdcaf62_34184cuda3std3__48in_placeE:
	.zero		1
	.type		_ZN39_INTERNAL_763780e2_4_k_cu_acdcaf62_34184cuda3std6ranges3__45__cpo9iter_moveE,@object
	.size		_ZN39_INTERNAL_763780e2_4_k_cu_acdcaf62_34184cuda3std6ranges3__45__cpo9iter_moveE,(_ZN39_INTERNAL_763780e2_4_k_cu_acdcaf62_34184cuda3std3__45__cpo5beginE - _ZN39_INTERNAL_763780e2_4_k_cu_acdcaf62_34184cuda3std6ranges3__45__cpo9iter_moveE)
_ZN39_INTERNAL_763780e2_4_k_cu_acdcaf62_34184cuda3std6ranges3__45__cpo9iter_moveE:
	.zero		1
	.type		_ZN39_INTERNAL_763780e2_4_k_cu_acdcaf62_34184cuda3std3__45__cpo5beginE,@object
	.size		_ZN39_INTERNAL_763780e2_4_k_cu_acdcaf62_34184cuda3std3__45__cpo5beginE,(_ZN39_INTERNAL_763780e2_4_k_cu_acdcaf62_34184cuda3std3__441_GLOBAL__N__763780e2_4_k_cu_acdcaf62_34186ignoreE - _ZN39_INTERNAL_763780e2_4_k_cu_acdcaf62_34184cuda3std3__45__cpo5beginE)
_ZN39_INTERNAL_763780e2_4_k_cu_acdcaf62_34184cuda3std3__45__cpo5beginE:
	.zero		1
	.type		_ZN39_INTERNAL_763780e2_4_k_cu_acdcaf62_34184cuda3std3__441_GLOBAL__N__763780e2_4_k_cu_acdcaf62_34186ignoreE,@object
	.size		_ZN39_INTERNAL_763780e2_4_k_cu_acdcaf62_34184cuda3std3__441_GLOBAL__N__763780e2_4_k_cu_acdcaf62_34186ignoreE,(_ZN39_INTERNAL_763780e2_4_k_cu_acdcaf62_34184cute7productE - _ZN39_INTERNAL_763780e2_4_k_cu_acdcaf62_34184cuda3std3__441_GLOBAL__N__763780e2_4_k_cu_acdcaf62_34186ignoreE)
_ZN39_INTERNAL_763780e2_4_k_cu_acdcaf62_34184cuda3std3__441_GLOBAL__N__763780e2_4_k_cu_acdcaf62_34186ignoreE:
	.zero		1
	.type		_ZN39_INTERNAL_763780e2_4_k_cu_acdcaf62_34184cute7productE,@object
	.size		_ZN39_INTERNAL_763780e2_4_k_cu_acdcaf62_34184cute7productE,(_ZN39_INTERNAL_763780e2_4_k_cu_acdcaf62_34184cuda3std3__45__cpo3endE - _ZN39_INTERNAL_763780e2_4_k_cu_acdcaf62_34184cute7productE)
_ZN39_INTERNAL_763780e2_4_k_cu_acdcaf62_34184cute7productE:
	.zero		1
	.type		_ZN39_INTERNAL_763780e2_4_k_cu_acdcaf62_34184cuda3std3__45__cpo3endE,@object
	.size		_ZN39_INTERNAL_763780e2_4_k_cu_acdcaf62_34184cuda3std3__45__cpo3endE,(_ZN39_INTERNAL_763780e2_4_k_cu_acdcaf62_34184cuda3std3__419piecewise_constructE - _ZN39_INTERNAL_763780e2_4_k_cu_acdcaf62_34184cuda3std3__45__cpo3endE)
_ZN39_INTERNAL_763780e2_4_k_cu_acdcaf62_34184cuda3std3__45__cpo3endE:
	.zero		1
	.type		_ZN39_INTERNAL_763780e2_4_k_cu_acdcaf62_34184cuda3std3__419piecewise_constructE,@object
	.size		_ZN39_INTERNAL_763780e2_4_k_cu_acdcaf62_34184cuda3std3__419piecewise_constructE,(_ZN39_INTERNAL_763780e2_4_k_cu_acdcaf62_34184cuda3std3__45__cpo4cendE - _ZN39_INTERNAL_763780e2_4_k_cu_acdcaf62_34184cuda3std3__419piecewise_constructE)
_ZN39_INTERNAL_763780e2_4_k_cu_acdcaf62_34184cuda3std3__419piecewise_constructE:
	.zero		1
	.type		_ZN39_INTERNAL_763780e2_4_k_cu_acdcaf62_34184cuda3std3__45__cpo4cendE,@object
	.size		_ZN39_INTERNAL_763780e2_4_k_cu_acdcaf62_34184cuda3std3__45__cpo4cendE,(_ZN39_INTERNAL_763780e2_4_k_cu_acdcaf62_34184cuda3std6ranges3__45__cpo4swapE - _ZN39_INTERNAL_763780e2_4_k_cu_acdcaf62_34184cuda3std3__45__cpo4cendE)
_ZN39_INTERNAL_763780e2_4_k_cu_acdcaf62_34184cuda3std3__45__cpo4cendE:
	.zero		1
	.type		_ZN39_INTERNAL_763780e2_4_k_cu_acdcaf62_34184cuda3std6ranges3__45__cpo4swapE,@object
	.size		_ZN39_INTERNAL_763780e2_4_k_cu_acdcaf62_34184cuda3std6ranges3__45__cpo4swapE,(.L_7 - _ZN39_INTERNAL_763780e2_4_k_cu_acdcaf62_34184cuda3std6ranges3__45__cpo4swapE)
_ZN39_INTERNAL_763780e2_4_k_cu_acdcaf62_34184cuda3std6ranges3__45__cpo4swapE:
	.zero		1
.L_7:


//--------------------- .nv.constant0._ZN7cutlass6KernelINS_4gemm6kernel13TrmmUniversalINS1_11threadblock13MmaMultistageINS1_9GemmShapeILi64ELi64ELi16EEENS_9transform11threadblock44PredicatedTileAccessIteratorTriangularMatrixINS_11MatrixShapeILi64ELi16EEEdNS_6layout8RowMajorELi1ENS8_29PitchLinearWarpRakedThreadMapINS_16PitchLinearShapeILi16ELi64EEELi128ENSG_ILi16ELi2EEELi1EEELNS_8SideModeE1ELNS_8FillModeE0ELNS_8DiagTypeE3ENS_5ArrayIdLi1ELb1EEEEENS9_25RegularTileAccessIteratorISC_dNSD_40RowMajorTensorOpMultiplicand64bCrosswiseELi1ESJ_Li8EEELNS_4arch14CacheOperation4KindE0ENSA_INSB_ILi16ELi64EEEdSE_Li0ENS8_31PitchLinearWarpStripedThreadMapINSG_ILi64ELi16EEELi128ESI_Li1EEELSK_1ELSL_1ELSM_0ESO_EENSQ_ISW_dNSD_40RowMajorTensorOpMultiplicandCongruous64bELi0ESZ_Li8EEELSV_0EdSE_NS4_9MmaPolicyINS1_4warp11MmaTensorOpINS6_ILi32ELi32ELi16EEEdSR_dS11_dSE_NS14_17MmaTensorOpPolicyINST_3MmaINS6_ILi8ELi8ELi4EEELi32EdSE_dNSD_11ColumnMajorEdSE_NST_13OpMultiplyAddEEENSB_ILi1ELi1EEEEELi1ELb0EbEENSB_ILi0ELi0EEES1G_Li1EEELi3ELNS1_23SharedMemoryClearOptionE1EbEENS_8epilogue11threadblock8EpilogueIS7_S1F_Li1ENS1L_22PredicatedTileIteratorINS1L_26OutputTileOptimalThreadMapINS1L_15OutputTileShapeILi64ELi8ELi2ELi1ELi1EEENS1P_ILi1ELi4ELi1ELi1ELi4EEELi128ELi1ELi64EEEdLb0ENSD_9NoPermuteELb1EEENS1K_4warp24FragmentIteratorTensorOpIS16_S19_dNSN_IdLi2ELb1EEESE_EENS1V_20TileIteratorTensorOpIS16_S19_dSE_EENS1L_18SharedLoadIteratorINS1S_18CompactedThreadMapEdLi8EEENS1K_6thread17LinearCombinationIdLi1EddLNS24_9ScaleType4KindE0ELNS_15FloatRoundStyleE2EdEENSB_ILi0ELi4EEELi1ELi1EEENS4_30GemmIdentityThreadblockSwizzleILi1EEELSK_1ELSL_1ELSM_0EEEEEvNT_6ParamsE --------------------------
	.section	.nv.constant0._ZN7cutlass6KernelINS_4gemm6kernel13TrmmUniversalINS1_11threadblock13MmaMultistageINS1_9GemmShapeILi64ELi64ELi16EEENS_9transform11threadblock44PredicatedTileAccessIteratorTriangularMatrixINS_11MatrixShapeILi64ELi16EEEdNS_6layout8RowMajorELi1ENS8_29PitchLinearWarpRakedThreadMapINS_16PitchLinearShapeILi16ELi64EEELi128ENSG_ILi16ELi2EEELi1EEELNS_8SideModeE1ELNS_8FillModeE0ELNS_8DiagTypeE3ENS_5ArrayIdLi1ELb1EEEEENS9_25RegularTileAccessIteratorISC_dNSD_40RowMajorTensorOpMultiplicand64bCrosswiseELi1ESJ_Li8EEELNS_4arch14CacheOperation4KindE0ENSA_INSB_ILi16ELi64EEEdSE_Li0ENS8_31PitchLinearWarpStripedThreadMapINSG_ILi64ELi16EEELi128ESI_Li1EEELSK_1ELSL_1ELSM_0ESO_EENSQ_ISW_dNSD_40RowMajorTensorOpMultiplicandCongruous64bELi0ESZ_Li8EEELSV_0EdSE_NS4_9MmaPolicyINS1_4warp11MmaTensorOpINS6_ILi32ELi32ELi16EEEdSR_dS11_dSE_NS14_17MmaTensorOpPolicyINST_3MmaINS6_ILi8ELi8ELi4EEELi32EdSE_dNSD_11ColumnMajorEdSE_NST_13OpMultiplyAddEEENSB_ILi1ELi1EEEEELi1ELb0EbEENSB_ILi0ELi0EEES1G_Li1EEELi3ELNS1_23SharedMemoryClearOptionE1EbEENS_8epilogue11threadblock8EpilogueIS7_S1F_Li1ENS1L_22PredicatedTileIteratorINS1L_26OutputTileOptimalThreadMapINS1L_15OutputTileShapeILi64ELi8ELi2ELi1ELi1EEENS1P_ILi1ELi4ELi1ELi1ELi4EEELi128ELi1ELi64EEEdLb0ENSD_9NoPermuteELb1EEENS1K_4warp24FragmentIteratorTensorOpIS16_S19_dNSN_IdLi2ELb1EEESE_EENS1V_20TileIteratorTensorOpIS16_S19_dSE_EENS1L_18SharedLoadIteratorINS1S_18CompactedThreadMapEdLi8EEENS1K_6thread17LinearCombinationIdLi1EddLNS24_9ScaleType4KindE0ELNS_15FloatRoundStyleE2EdEENSB_ILi0ELi4EEELi1ELi1EEENS4_30GemmIdentityThreadblockSwizzleILi1EEELSK_1ELSL_1ELSM_0EEEEEvNT_6ParamsE,"a",@progbits
	.sectionflags	@""
	.align	4
.nv.constant0._ZN7cutlass6KernelINS_4gemm6kernel13TrmmUniversalINS1_11threadblock13MmaMultistageINS1_9GemmShapeILi64ELi64ELi16EEENS_9transform11threadblock44PredicatedTileAccessIteratorTriangularMatrixINS_11MatrixShapeILi64ELi16EEEdNS_6layout8RowMajorELi1ENS8_29PitchLinearWarpRakedThreadMapINS_16PitchLinearShapeILi16ELi64EEELi128ENSG_ILi16ELi2EEELi1EEELNS_8SideModeE1ELNS_8FillModeE0ELNS_8DiagTypeE3ENS_5ArrayIdLi1ELb1EEEEENS9_25RegularTileAccessIteratorISC_dNSD_40RowMajorTensorOpMultiplicand64bCrosswiseELi1ESJ_Li8EEELNS_4arch14CacheOperation4KindE0ENSA_INSB_ILi16ELi64EEEdSE_Li0ENS8_31PitchLinearWarpStripedThreadMapINSG_ILi64ELi16EEELi128ESI_Li1EEELSK_1ELSL_1ELSM_0ESO_EENSQ_ISW_dNSD_40RowMajorTensorOpMultiplicandCongruous64bELi0ESZ_Li8EEELSV_0EdSE_NS4_9MmaPolicyINS1_4warp11MmaTensorOpINS6_ILi32ELi32ELi16EEEdSR_dS11_dSE_NS14_17MmaTensorOpPolicyINST_3MmaINS6_ILi8ELi8ELi4EEELi32EdSE_dNSD_11ColumnMajorEdSE_NST_13OpMultiplyAddEEENSB_ILi1ELi1EEEEELi1ELb0EbEENSB_ILi0ELi0EEES1G_Li1EEELi3ELNS1_23SharedMemoryClearOptionE1EbEENS_8epilogue11threadblock8EpilogueIS7_S1F_Li1ENS1L_22PredicatedTileIteratorINS1L_26OutputTileOptimalThreadMapINS1L_15OutputTileShapeILi64ELi8ELi2ELi1ELi1EEENS1P_ILi1ELi4ELi1ELi1ELi4EEELi128ELi1ELi64EEEdLb0ENSD_9NoPermuteELb1EEENS1K_4warp24FragmentIteratorTensorOpIS16_S19_dNSN_IdLi2ELb1EEESE_EENS1V_20TileIteratorTensorOpIS16_S19_dSE_EENS1L_18SharedLoadIteratorINS1S_18CompactedThreadMapEdLi8EEENS1K_6thread17LinearCombinationIdLi1EddLNS24_9ScaleType4KindE0ELNS_15FloatRoundStyleE2EdEENSB_ILi0ELi4EEELi1ELi1EEENS4_30GemmIdentityThreadblockSwizzleILi1EEELSK_1ELSL_1ELSM_0EEEEEvNT_6ParamsE:
	.zero		1192


//--------------------- SYMBOLS --------------------------

	.type		.nv.reservedSmem.offset0,@object
	.size		.nv.reservedSmem.offset0,0x4
	.type		.nv.reservedSmem.cap,@object
	.size		.nv.reservedSmem.cap,0x4
